	.target	sm_100a

	.elftype	@"ET_EXEC"


//--------------------- .note.nv.tkinfo           --------------------------
	.section	.note.nv.tkinfo,"",@"SHT_NOTE"
	.sectionflags	@"SHF_NOTE_NV_TKINFO"
	.tkinfo
        /*0018*/ 	.word	0x00000002
        /*0030*/ 	.string	""
        /*0030*/ 	.string	"ptxas"
        /*0030*/ 	.string	"Cuda compilation tools, release 13.0, V13.0.88"
        /*0030*/ 	.string	"Build cuda_13.0.r13.0/compiler.36424714_0"
        /*0030*/ 	.string	"-arch sm_100a -m 64 "



//--------------------- .note.nv.cuinfo           --------------------------
	.section	.note.nv.cuinfo,"",@"SHT_NOTE"
	.sectionflags	@"SHF_NOTE_NV_CUINFO"
        /*0018*/ 	.short	0x0002
        /*001a*/ 	.short	0x0064
        /*001c*/ 	.short	0x0082
	.zero		2


//--------------------- .nv.info                  --------------------------
	.section	.nv.info,"",@"SHT_CUDA_INFO"
	.align	4


	//----- nvinfo : EIATTR_REGCOUNT
	.align		4
        /*0000*/ 	.byte	0x04, 0x2f
        /*0002*/ 	.short	(.L_19 - .L_18)
	.align		4
.L_18:
        /*0004*/ 	.word	index@(_ZN7cutlass13device_kernelINS_4gemm6kernel13GemmUniversalIN4cute5tupleIJiiiiEEENS1_10collective13CollectiveMmaINS1_35MainloopSm100TmaUmmaWarpSpecializedILi4ELi2ELi4ENS5_IJNS4_1CILi1EEESB_SB_EEEEENS5_IJNSA_ILi64EEESE_NSA_ILi128EEEEEEaNS5_IJlSB_lEEEaSH_NS4_8TiledMMAINS4_8MMA_AtomIJNS4_15SM100_MMA_S8_SSIaaiLi64ELi64ELNS4_4UMMA5MajorE0ELSM_0ELNSL_8SaturateE0EEEEEENS4_6LayoutISC_NS5_IJNSA_ILi0EEESR_SR_EEEEENS5_IJNS4_10UnderscoreESU_SU_EEEEENS4_13SM90_TMA_LOADENS4_14ComposedLayoutINS4_7SwizzleILi3ELi4ELi3EEENS4_18smem_ptr_flag_bitsILi8EEENSQ_INS5_IJNSA_ILi8EEESF_EEENS5_IJSF_SB_EEEEEEEvNS4_8identityESX_S17_vS18_EENS_8epilogue10collective18CollectiveEpilogueINS1A_23Sm100TmaWarpSpecializedILi1ELi1ELi32ELb0ELb0EEEJSG_NS5_IJNSQ_ISE_SB_EES1F_EEEaSH_aSH_NS1A_6fusion15FusionCallbacksIS1E_NS1H_17LinearCombinationIaiaiLNS_15FloatRoundStyleE2EEESG_S1G_JEEENS4_5SM1004TMEM4LOAD26SM100_TMEM_LOAD_16dp32b32xESX_NSY_INSZ_ILi2ELi4ELi3EEES12_NSQ_INS5_IJS13_SE_EEENS5_IJSE_SB_EEEEEEENS4_39AutoVectorizingCopyWithAssumedAlignmentILi128EEENS4_14SM90_TMA_STOREES1V_S1X_S1X_EEEvvEEEEvNT_6ParamsE)
        /*0008*/ 	.word	0x0000007b


	//----- nvinfo : EIATTR_FRAME_SIZE
	.align		4
.L_19:
        /*000c*/ 	.byte	0x04, 0x11
        /*000e*/ 	.short	(.L_21 - .L_20)
	.align		4
.L_20:
        /*0010*/ 	.word	index@($__internal_2_$__cuda_sm10x_tcgen05_guardrail_trap_unallocated_columns_being_dealloced)
        /*0014*/ 	.word	0x00000000


	//----- nvinfo : EIATTR_FRAME_SIZE
	.align		4
.L_21:
        /*0018*/ 	.byte	0x04, 0x11
        /*001a*/ 	.short	(.L_23 - .L_22)
	.align		4
.L_22:
        /*001c*/ 	.word	index@($__internal_1_$__cuda_sm10x_tcgen05_guardrail_trap_phase_invalid_during_alloc)
        /*0020*/ 	.word	0x00000000


	//----- nvinfo : EIATTR_FRAME_SIZE
	.align		4
.L_23:
        /*0024*/ 	.byte	0x04, 0x11
        /*0026*/ 	.short	(.L_25 - .L_24)
	.align		4
.L_24:
        /*0028*/ 	.word	index@($__internal_0_$__cuda_sm10x_tcgen05_guardrail_trap_col_being_dealloced_not_returned_by_alloc)
        /*002c*/ 	.word	0x00000000


	//----- nvinfo : EIATTR_FRAME_SIZE
	.align		4
.L_25:
        /*0030*/ 	.byte	0x04, 0x11
        /*0032*/ 	.short	(.L_27 - .L_26)
	.align		4
.L_26:
        /*0034*/ 	.word	index@(_ZN7cutlass13device_kernelINS_4gemm6kernel13GemmUniversalIN4cute5tupleIJiiiiEEENS1_10collective13CollectiveMmaINS1_35MainloopSm100TmaUmmaWarpSpecializedILi4ELi2ELi4ENS5_IJNS4_1CILi1EEESB_SB_EEEEENS5_IJNSA_ILi64EEESE_NSA_ILi128EEEEEEaNS5_IJlSB_lEEEaSH_NS4_8TiledMMAINS4_8MMA_AtomIJNS4_15SM100_MMA_S8_SSIaaiLi64ELi64ELNS4_4UMMA5MajorE0ELSM_0ELNSL_8SaturateE0EEEEEENS4_6LayoutISC_NS5_IJNSA_ILi0EEESR_SR_EEEEENS5_IJNS4_10UnderscoreESU_SU_EEEEENS4_13SM90_TMA_LOADENS4_14ComposedLayoutINS4_7SwizzleILi3ELi4ELi3EEENS4_18smem_ptr_flag_bitsILi8EEENSQ_INS5_IJNSA_ILi8EEESF_EEENS5_IJSF_SB_EEEEEEEvNS4_8identityESX_S17_vS18_EENS_8epilogue10collective18CollectiveEpilogueINS1A_23Sm100TmaWarpSpecializedILi1ELi1ELi32ELb0ELb0EEEJSG_NS5_IJNSQ_ISE_SB_EES1F_EEEaSH_aSH_NS1A_6fusion15FusionCallbacksIS1E_NS1H_17LinearCombinationIaiaiLNS_15FloatRoundStyleE2EEESG_S1G_JEEENS4_5SM1004TMEM4LOAD26SM100_TMEM_LOAD_16dp32b32xESX_NSY_INSZ_ILi2ELi4ELi3EEES12_NSQ_INS5_IJS13_SE_EEENS5_IJSE_SB_EEEEEEENS4_39AutoVectorizingCopyWithAssumedAlignmentILi128EEENS4_14SM90_TMA_STOREES1V_S1X_S1X_EEEvvEEEEvNT_6ParamsE)
        /*0038*/ 	.word	0x00000000


	//----- nvinfo : EIATTR_MIN_STACK_SIZE
	.align		4
.L_27:
        /*003c*/ 	.byte	0x04, 0x12
        /*003e*/ 	.short	(.L_29 - .L_28)
	.align		4
.L_28:
        /*0040*/ 	.word	index@(_ZN7cutlass13device_kernelINS_4gemm6kernel13GemmUniversalIN4cute5tupleIJiiiiEEENS1_10collective13CollectiveMmaINS1_35MainloopSm100TmaUmmaWarpSpecializedILi4ELi2ELi4ENS5_IJNS4_1CILi1EEESB_SB_EEEEENS5_IJNSA_ILi64EEESE_NSA_ILi128EEEEEEaNS5_IJlSB_lEEEaSH_NS4_8TiledMMAINS4_8MMA_AtomIJNS4_15SM100_MMA_S8_SSIaaiLi64ELi64ELNS4_4UMMA5MajorE0ELSM_0ELNSL_8SaturateE0EEEEEENS4_6LayoutISC_NS5_IJNSA_ILi0EEESR_SR_EEEEENS5_IJNS4_10UnderscoreESU_SU_EEEEENS4_13SM90_TMA_LOADENS4_14ComposedLayoutINS4_7SwizzleILi3ELi4ELi3EEENS4_18smem_ptr_flag_bitsILi8EEENSQ_INS5_IJNSA_ILi8EEESF_EEENS5_IJSF_SB_EEEEEEEvNS4_8identityESX_S17_vS18_EENS_8epilogue10collective18CollectiveEpilogueINS1A_23Sm100TmaWarpSpecializedILi1ELi1ELi32ELb0ELb0EEEJSG_NS5_IJNSQ_ISE_SB_EES1F_EEEaSH_aSH_NS1A_6fusion15FusionCallbacksIS1E_NS1H_17LinearCombinationIaiaiLNS_15FloatRoundStyleE2EEESG_S1G_JEEENS4_5SM1004TMEM4LOAD26SM100_TMEM_LOAD_16dp32b32xESX_NSY_INSZ_ILi2ELi4ELi3EEES12_NSQ_INS5_IJS13_SE_EEENS5_IJSE_SB_EEEEEEENS4_39AutoVectorizingCopyWithAssumedAlignmentILi128EEENS4_14SM90_TMA_STOREES1V_S1X_S1X_EEEvvEEEEvNT_6ParamsE)
        /*0044*/ 	.word	0x00000000
.L_29:


//--------------------- .nv.compat                --------------------------
	.section	.nv.compat,"",@"SHT_CUDA_COMPAT_INFO"
	.align	4
        /*0000*/ 	.byte	0x02, 0x09, 0x01, 0x00, 0x02, 0x02, 0x03, 0x00, 0x02, 0x05, 0x06, 0x00, 0x03, 0x07, 0x01, 0x01
        /*0010*/ 	.byte	0x02, 0x03, 0x01, 0x00, 0x02, 0x06, 0x01, 0x00, 0x04, 0x0b, 0x08, 0x00, 0x01, 0x00, 0x00, 0x00
        /*0020*/ 	.byte	0x00, 0x00, 0x00, 0x00


//--------------------- .nv.info._ZN7cutlass13device_kernelINS_4gemm6kernel13GemmUniversalIN4cute5tupleIJiiiiEEENS1_10collective13CollectiveMmaINS1_35MainloopSm100TmaUmmaWarpSpecializedILi4ELi2ELi4ENS5_IJNS4_1CILi1EEESB_SB_EEEEENS5_IJNSA_ILi64EEESE_NSA_ILi128EEEEEEaNS5_IJlSB_lEEEaSH_NS4_8TiledMMAINS4_8MMA_AtomIJNS4_15SM100_MMA_S8_SSIaaiLi64ELi64ELNS4_4UMMA5MajorE0ELSM_0ELNSL_8SaturateE0EEEEEENS4_6LayoutISC_NS5_IJNSA_ILi0EEESR_SR_EEEEENS5_IJNS4_10UnderscoreESU_SU_EEEEENS4_13SM90_TMA_LOADENS4_14ComposedLayoutINS4_7SwizzleILi3ELi4ELi3EEENS4_18smem_ptr_flag_bitsILi8EEENSQ_INS5_IJNSA_ILi8EEESF_EEENS5_IJSF_SB_EEEEEEEvNS4_8identityESX_S17_vS18_EENS_8epilogue10collective18CollectiveEpilogueINS1A_23Sm100TmaWarpSpecializedILi1ELi1ELi32ELb0ELb0EEEJSG_NS5_IJNSQ_ISE_SB_EES1F_EEEaSH_aSH_NS1A_6fusion15FusionCallbacksIS1E_NS1H_17LinearCombinationIaiaiLNS_15FloatRoundStyleE2EEESG_S1G_JEEENS4_5SM1004TMEM4LOAD26SM100_TMEM_LOAD_16dp32b32xESX_NSY_INSZ_ILi2ELi4ELi3EEES12_NSQ_INS5_IJS13_SE_EEENS5_IJSE_SB_EEEEEEENS4_39AutoVectorizingCopyWithAssumedAlignmentILi128EEENS4_14SM90_TMA_STOREES1V_S1X_S1X_EEEvvEEEEvNT_6ParamsE --------------------------
	.section	.nv.info._ZN7cutlass13device_kernelINS_4gemm6kernel13GemmUniversalIN4cute5tupleIJiiiiEEENS1_10collective13CollectiveMmaINS1_35MainloopSm100TmaUmmaWarpSpecializedILi4ELi2ELi4ENS5_IJNS4_1CILi1EEESB_SB_EEEEENS5_IJNSA_ILi64EEESE_NSA_ILi128EEEEEEaNS5_IJlSB_lEEEaSH_NS4_8TiledMMAINS4_8MMA_AtomIJNS4_15SM100_MMA_S8_SSIaaiLi64ELi64ELNS4_4UMMA5MajorE0ELSM_0ELNSL_8SaturateE0EEEEEENS4_6LayoutISC_NS5_IJNSA_ILi0EEESR_SR_EEEEENS5_IJNS4_10UnderscoreESU_SU_EEEEENS4_13SM90_TMA_LOADENS4_14ComposedLayoutINS4_7SwizzleILi3ELi4ELi3EEENS4_18smem_ptr_flag_bitsILi8EEENSQ_INS5_IJNSA_ILi8EEESF_EEENS5_IJSF_SB_EEEEEEEvNS4_8identityESX_S17_vS18_EENS_8epilogue10collective18CollectiveEpilogueINS1A_23Sm100TmaWarpSpecializedILi1ELi1ELi32ELb0ELb0EEEJSG_NS5_IJNSQ_ISE_SB_EES1F_EEEaSH_aSH_NS1A_6fusion15FusionCallbacksIS1E_NS1H_17LinearCombinationIaiaiLNS_15FloatRoundStyleE2EEESG_S1G_JEEENS4_5SM1004TMEM4LOAD26SM100_TMEM_LOAD_16dp32b32xESX_NSY_INSZ_ILi2ELi4ELi3EEES12_NSQ_INS5_IJS13_SE_EEENS5_IJSE_SB_EEEEEEENS4_39AutoVectorizingCopyWithAssumedAlignmentILi128EEENS4_14SM90_TMA_STOREES1V_S1X_S1X_EEEvvEEEEvNT_6ParamsE,"",@"SHT_CUDA_INFO"
	.sectionflags	@""
	.align	4


	//----- nvinfo : EIATTR_CUDA_API_VERSION
	.align		4
        /*0000*/ 	.byte	0x04, 0x37
        /*0002*/ 	.short	(.L_31 - .L_30)
.L_30:
        /*0004*/ 	.word	0x00000082


	//----- nvinfo : EIATTR_KPARAM_INFO
	.align		4
.L_31:
        /*0008*/ 	.byte	0x04, 0x17
        /*000a*/ 	.short	(.L_33 - .L_32)
.L_32:
        /*000c*/ 	.word	0x00000000
        /*0010*/ 	.short	0x0000
        /*0012*/ 	.short	0x0000
        /*0014*/ 	.byte	0x00, 0xf0, 0x01, 0x20


	//----- nvinfo : EIATTR_AT_ENTRY_FRAGMENTS
	.align		4
.L_33:
        /*0018*/ 	.byte	0x04, 0x4f
        /*001a*/ 	.short	(.L_35 - .L_34)


	//   ....[0]....
.L_34:
        /*001c*/ 	.word	0x00000006


	//----- nvinfo : EIATTR_RESERVED_SMEM_USED
	.align		4
.L_35:
        /*0020*/ 	.byte	0x01, 0x41
	.zero		2


	//----- nvinfo : EIATTR_SPARSE_MMA_MASK
	.align		4
        /*0024*/ 	.byte	0x03, 0x50
        /*0026*/ 	.short	0x0000


	//----- nvinfo : EIATTR_TCGEN05_1CTA_USED
	.align		4
        /*0028*/ 	.byte	0x01, 0x51
	.zero		2


	//----- nvinfo : EIATTR_MAXREG_COUNT
	.align		4
        /*002c*/ 	.byte	0x03, 0x1b
        /*002e*/ 	.short	0x00ff


	//----- nvinfo : EIATTR_NUM_BARRIERS
	.align		4
        /*0030*/ 	.byte	0x02, 0x4c
        /*0032*/ 	.byte	0x07
	.zero		1


	//----- nvinfo : EIATTR_EXTERNS
	.align		4
        /*0034*/ 	.byte	0x04, 0x0f
        /*0036*/ 	.short	(.L_37 - .L_36)


	//   ....[0]....
	.align		4
.L_36:
        /*0038*/ 	.word	index@(__assertfail)


	//----- nvinfo : EIATTR_MERCURY_ISA_VERSION
	.align		4
.L_37:
        /*003c*/ 	.byte	0x03, 0x5f
        /*003e*/ 	.short	0x0101


	//----- nvinfo : EIATTR_INT_WARP_WIDE_INSTR_OFFSETS
	.align		4
        /*0040*/ 	.byte	0x04, 0x31
        /*0042*/ 	.short	(.L_39 - .L_38)


	//   ....[0]....
.L_38:
        /*0044*/ 	.word	0x00001d60


	//   ....[1]....
        /*0048*/ 	.word	0x00003810


	//   ....[2]....
        /*004c*/ 	.word	0x00003830


	//   ....[3]....
        /*0050*/ 	.word	0x00003860


	//   ....[4]....
        /*0054*/ 	.word	0x00004270


	//   ....[5]....
        /*0058*/ 	.word	0x00004360


	//----- nvinfo : EIATTR_COOP_GROUP_MASK_REGIDS
	.align		4
.L_39:
        /*005c*/ 	.byte	0x04, 0x29
        /*005e*/ 	.short	(.L_41 - .L_40)


	//   ....[0]....
.L_40:
        /*0060*/ 	.word	0xffffffff


	//   ....[1]....
        /*0064*/ 	.word	0xffffffff


	//   ....[2]....
        /*0068*/ 	.word	0xffffffff


	//   ....[3]....
        /*006c*/ 	.word	0xffffffff


	//   ....[4]....
        /*0070*/ 	.word	0xffffffff


	//   ....[5]....
        /*0074*/ 	.word	0xffffffff


	//   ....[6]....
        /*0078*/ 	.word	0xffffffff


	//   ....[7]....
        /*007c*/ 	.word	0xffffffff


	//   ....[8]....
        /*0080*/ 	.word	0xffffffff


	//   ....[9]....
        /*0084*/ 	.word	0xffffffff


	//   ....[10]....
        /*0088*/ 	.word	0xffffffff


	//   ....[11]....
        /*008c*/ 	.word	0xffffffff


	//   ....[12]....
        /*0090*/ 	.word	0xffffffff


	//----- nvinfo : EIATTR_COOP_GROUP_INSTR_OFFSETS
	.align		4
.L_41:
        /*0094*/ 	.byte	0x04, 0x28
        /*0096*/ 	.short	(.L_43 - .L_42)


	//   ....[0]....
.L_42:
        /*0098*/ 	.word	0x00000090


	//   ....[1]....
        /*009c*/ 	.word	0x000004d0


	//   ....[2]....
        /*00a0*/ 	.word	0x00000640


	//   ....[3]....
        /*00a4*/ 	.word	0x00000780


	//   ....[4]....
        /*00a8*/ 	.word	0x00000880


	//   ....[5]....
        /*00ac*/ 	.word	0x000009f0


	//   ....[6]....
        /*00b0*/ 	.word	0x00000b90


	//   ....[7]....
        /*00b4*/ 	.word	0x00001c40


	//   ....[8]....
        /*00b8*/ 	.word	0x00002a20


	//   ....[9]....
        /*00bc*/ 	.word	0x00002c30


	//   ....[10]....
        /*00c0*/ 	.word	0x00002c60


	//   ....[11]....
        /*00c4*/ 	.word	0x000036f0


	//   ....[12]....
        /*00c8*/ 	.word	0x00003920


	//----- nvinfo : EIATTR_VRC_CTA_INIT_COUNT
	.align		4
.L_43:
        /*00cc*/ 	.byte	0x02, 0x4a
        /*00ce*/ 	.byte	0x80
	.zero		1


	//----- nvinfo : EIATTR_SYSCALL_OFFSETS
	.align		4
        /*00d0*/ 	.byte	0x04, 0x46
        /*00d2*/ 	.short	(.L_45 - .L_44)


	//   ....[0]....
.L_44:
        /*00d4*/ 	.word	0x00004d80


	//   ....[1]....
        /*00d8*/ 	.word	0x00004ec0


	//   ....[2]....
        /*00dc*/ 	.word	0x00005620


	//----- nvinfo : EIATTR_MBARRIER_INSTR_OFFSETS
	.align		4
.L_45:
        /*00e0*/ 	.byte	0x04, 0x39
        /*00e2*/ 	.short	(.L_47 - .L_46)


	//   ....[0]....
.L_46:
        /*00e4*/ 	.word	0x000005b0
        /*00e8*/ 	.word	0x000000ff
        /*00ec*/ 	.word	0x00000000
        /*00f0*/ 	.short	0x0100
        /*00f2*/ 	.byte	0x05
	.zero		1


	//   ....[1]....
        /*00f4*/ 	.word	0x000005c0
        /*00f8*/ 	.word	0x000000ff
        /*00fc*/ 	.word	0x00000020
        /*0100*/ 	.short	0x0100
        /*0102*/ 	.byte	0x05
	.zero		1


	//   ....[2]....
        /*0104*/ 	.word	0x000005d0
        /*0108*/ 	.word	0x000000ff
        /*010c*/ 	.word	0x00000008
        /*0110*/ 	.short	0x0100
        /*0112*/ 	.byte	0x05
	.zero		1


	//   ....[3]....
        /*0114*/ 	.word	0x000005e0
        /*0118*/ 	.word	0x000000ff
        /*011c*/ 	.word	0x00000028
        /*0120*/ 	.short	0x0100
        /*0122*/ 	.byte	0x05
	.zero		1


	//   ....[4]....
        /*0124*/ 	.word	0x000005f0
        /*0128*/ 	.word	0x000000ff
        /*012c*/ 	.word	0x00000010
        /*0130*/ 	.short	0x0100
        /*0132*/ 	.byte	0x05
	.zero		1


	//   ....[5]....
        /*0134*/ 	.word	0x00000600
        /*0138*/ 	.word	0x000000ff
        /*013c*/ 	.word	0x00000030
        /*0140*/ 	.short	0x0100
        /*0142*/ 	.byte	0x05
	.zero		1


	//   ....[6]....
        /*0144*/ 	.word	0x00000610
        /*0148*/ 	.word	0x000000ff
        /*014c*/ 	.word	0x00000018
        /*0150*/ 	.short	0x0100
        /*0152*/ 	.byte	0x05
	.zero		1


	//   ....[7]....
        /*0154*/ 	.word	0x00000620
        /*0158*/ 	.word	0x000000ff
        /*015c*/ 	.word	0x00000038
        /*0160*/ 	.short	0x0100
        /*0162*/ 	.byte	0x05
	.zero		1


	//   ....[8]....
        /*0164*/ 	.word	0x00000750
        /*0168*/ 	.word	0x000000ff
        /*016c*/ 	.word	0x00000040
        /*0170*/ 	.short	0x0100
        /*0172*/ 	.byte	0x06
	.zero		1


	//   ....[9]....
        /*0174*/ 	.word	0x00000760
        /*0178*/ 	.word	0x000000ff
        /*017c*/ 	.word	0x00000048
        /*0180*/ 	.short	0x0100
        /*0182*/ 	.byte	0x06
	.zero		1


	//   ....[10]....
        /*0184*/ 	.word	0x00000850
        /*0188*/ 	.word	0x000000ff
        /*018c*/ 	.word	0x00000050
        /*0190*/ 	.short	0x0100
        /*0192*/ 	.byte	0x05
	.zero		1


	//   ....[11]....
        /*0194*/ 	.word	0x00000860
        /*0198*/ 	.word	0x000000ff
        /*019c*/ 	.word	0x00000058
        /*01a0*/ 	.short	0x0100
        /*01a2*/ 	.byte	0x05
	.zero		1


	//   ....[12]....
        /*01a4*/ 	.word	0x000009a0
        /*01a8*/ 	.word	0x000000ff
        /*01ac*/ 	.word	0x00000060
        /*01b0*/ 	.short	0x0100
        /*01b2*/ 	.byte	0x05
	.zero		1


	//   ....[13]....
        /*01b4*/ 	.word	0x000009b0
        /*01b8*/ 	.word	0x000000ff
        /*01bc*/ 	.word	0x00000070
        /*01c0*/ 	.short	0x0100
        /*01c2*/ 	.byte	0x05
	.zero		1


	//   ....[14]....
        /*01c4*/ 	.word	0x000009c0
        /*01c8*/ 	.word	0x000000ff
        /*01cc*/ 	.word	0x00000068
        /*01d0*/ 	.short	0x0100
        /*01d2*/ 	.byte	0x05
	.zero		1


	//   ....[15]....
        /*01d4*/ 	.word	0x000009d0
        /*01d8*/ 	.word	0x000000ff
        /*01dc*/ 	.word	0x00000078
        /*01e0*/ 	.short	0x0100
        /*01e2*/ 	.byte	0x05
	.zero		1


	//   ....[16]....
        /*01e4*/ 	.word	0x00000b00
        /*01e8*/ 	.word	0x000000ff
        /*01ec*/ 	.word	0x00000080
        /*01f0*/ 	.short	0x0100
        /*01f2*/ 	.byte	0x06
	.zero		1


	//   ....[17]....
        /*01f4*/ 	.word	0x00000b10
        /*01f8*/ 	.word	0x000000ff
        /*01fc*/ 	.word	0x000000a0
        /*0200*/ 	.short	0x0100
        /*0202*/ 	.byte	0x06
	.zero		1


	//   ....[18]....
        /*0204*/ 	.word	0x00000b20
        /*0208*/ 	.word	0x000000ff
        /*020c*/ 	.word	0x00000088
        /*0210*/ 	.short	0x0100
        /*0212*/ 	.byte	0x06
	.zero		1


	//   ....[19]....
        /*0214*/ 	.word	0x00000b30
        /*0218*/ 	.word	0x000000ff
        /*021c*/ 	.word	0x000000a8
        /*0220*/ 	.short	0x0100
        /*0222*/ 	.byte	0x06
	.zero		1


	//   ....[20]....
        /*0224*/ 	.word	0x00000b40
        /*0228*/ 	.word	0x000000ff
        /*022c*/ 	.word	0x00000090
        /*0230*/ 	.short	0x0100
        /*0232*/ 	.byte	0x06
	.zero		1


	//   ....[21]....
        /*0234*/ 	.word	0x00000b50
        /*0238*/ 	.word	0x000000ff
        /*023c*/ 	.word	0x000000b0
        /*0240*/ 	.short	0x0100
        /*0242*/ 	.byte	0x06
	.zero		1


	//   ....[22]....
        /*0244*/ 	.word	0x00000b60
        /*0248*/ 	.word	0x000000ff
        /*024c*/ 	.word	0x00000098
        /*0250*/ 	.short	0x0100
        /*0252*/ 	.byte	0x06
	.zero		1


	//   ....[23]....
        /*0254*/ 	.word	0x00000b70
        /*0258*/ 	.word	0x000000ff
        /*025c*/ 	.word	0x000000b8
        /*0260*/ 	.short	0x0100
        /*0262*/ 	.byte	0x06
	.zero		1


	//   ....[24]....
        /*0264*/ 	.word	0x00000c60
        /*0268*/ 	.word	0x000000ff
        /*026c*/ 	.word	0x000000c0
        /*0270*/ 	.short	0x0100
        /*0272*/ 	.byte	0x05
	.zero		1


	//   ....[25]....
        /*0274*/ 	.word	0x00000c70
        /*0278*/ 	.word	0x000000ff
        /*027c*/ 	.word	0x000000d0
        /*0280*/ 	.short	0x0100
        /*0282*/ 	.byte	0x05
	.zero		1


	//   ....[26]....
        /*0284*/ 	.word	0x00000c80
        /*0288*/ 	.word	0x000000ff
        /*028c*/ 	.word	0x000000c8
        /*0290*/ 	.short	0x0100
        /*0292*/ 	.byte	0x05
	.zero		1


	//   ....[27]....
        /*0294*/ 	.word	0x00000c90
        /*0298*/ 	.word	0x000000ff
        /*029c*/ 	.word	0x000000d8
        /*02a0*/ 	.short	0x0100
        /*02a2*/ 	.byte	0x05
	.zero		1


	//   ....[28]....
        /*02a4*/ 	.word	0x00001560
        /*02a8*/ 	.word	0x00000003
        /*02ac*/ 	.word	0x000000d0
        /*02b0*/ 	.short	0x010a
        /*02b2*/ 	.byte	0xff
	.zero		1


	//   ....[29]....
        /*02b4*/ 	.word	0x00001590
        /*02b8*/ 	.word	0x00000003
        /*02bc*/ 	.word	0x000000c0
        /*02c0*/ 	.short	0x0101
        /*02c2*/ 	.byte	0xff
	.zero		1


	//   ....[30]....
        /*02c4*/ 	.word	0x00001660
        /*02c8*/ 	.word	0x000000ff
        /*02cc*/ 	.word	0x00000020
        /*02d0*/ 	.short	0x010a
        /*02d2*/ 	.byte	0x08
	.zero		1


	//   ....[31]....
        /*02d4*/ 	.word	0x00001700
        /*02d8*/ 	.word	0x000000ff
        /*02dc*/ 	.word	0x00000020
        /*02e0*/ 	.short	0x010a
        /*02e2*/ 	.byte	0x21
	.zero		1


	//   ....[32]....
        /*02e4*/ 	.word	0x00001860
        /*02e8*/ 	.word	0x000000ff
        /*02ec*/ 	.word	0x00000020
        /*02f0*/ 	.short	0x010a
        /*02f2*/ 	.byte	0x08
	.zero		1


	//   ....[33]....
        /*02f4*/ 	.word	0x00001950
        /*02f8*/ 	.word	0x000000ff
        /*02fc*/ 	.word	0x00000058
        /*0300*/ 	.short	0x0101
        /*0302*/ 	.byte	0x04
	.zero		1


	//   ....[34]....
        /*0304*/ 	.word	0x00001970
        /*0308*/ 	.word	0x000000ff
        /*030c*/ 	.word	0x00000020
        /*0310*/ 	.short	0x010a
        /*0312*/ 	.byte	0x08
	.zero		1


	//   ....[35]....
        /*0314*/ 	.word	0x000019f0
        /*0318*/ 	.word	0x000000ff
        /*031c*/ 	.word	0x00000020
        /*0320*/ 	.short	0x010a
        /*0322*/ 	.byte	0x11
	.zero		1


	//   ....[36]....
        /*0324*/ 	.word	0x00001b50
        /*0328*/ 	.word	0x000000ff
        /*032c*/ 	.word	0x00000020
        /*0330*/ 	.short	0x010a
        /*0332*/ 	.byte	0x08
	.zero		1


	//   ....[37]....
        /*0334*/ 	.word	0x00001c70
        /*0338*/ 	.word	0x00000002
        /*033c*/ 	.word	0x00000060
        /*0340*/ 	.short	0x010a
        /*0342*/ 	.byte	0xff
	.zero		1


	//   ....[38]....
        /*0344*/ 	.word	0x00001d30
        /*0348*/ 	.word	0x00000002
        /*034c*/ 	.word	0x00000000
        /*0350*/ 	.short	0x0101
        /*0352*/ 	.byte	0xff
	.zero		1


	//   ....[39]....
        /*0354*/ 	.word	0x00002290
        /*0358*/ 	.word	0x000000ff
        /*035c*/ 	.word	0x00000000
        /*0360*/ 	.short	0x010a
        /*0362*/ 	.byte	0x05
	.zero		1


	//   ....[40]....
        /*0364*/ 	.word	0x00002320
        /*0368*/ 	.word	0x000000ff
        /*036c*/ 	.word	0x00000000
        /*0370*/ 	.short	0x010a
        /*0372*/ 	.byte	0x05
	.zero		1


	//   ....[41]....
        /*0374*/ 	.word	0x000023b0
        /*0378*/ 	.word	0x000000ff
        /*037c*/ 	.word	0x00000000
        /*0380*/ 	.short	0x010a
        /*0382*/ 	.byte	0x05
	.zero		1


	//   ....[42]....
        /*0384*/ 	.word	0x00002450
        /*0388*/ 	.word	0x00000000
        /*038c*/ 	.word	0x00000000
        /*0390*/ 	.short	0x010a
        /*0392*/ 	.byte	0xff
	.zero		1


	//   ....[43]....
        /*0394*/ 	.word	0x00002570
        /*0398*/ 	.word	0x00000000
        /*039c*/ 	.word	0x000000c0
        /*03a0*/ 	.short	0x010a
        /*03a2*/ 	.byte	0xff
	.zero		1


	//   ....[44]....
        /*03a4*/ 	.word	0x000025d0
        /*03a8*/ 	.word	0x00000004
        /*03ac*/ 	.word	0x00000000
        /*03b0*/ 	.short	0x0101
        /*03b2*/ 	.byte	0xff
	.zero		1


	//   ....[45]....
        /*03b4*/ 	.word	0x000025f0
        /*03b8*/ 	.word	0x000000ff
        /*03bc*/ 	.word	0x00000070
        /*03c0*/ 	.short	0x010a
        /*03c2*/ 	.byte	0x05
	.zero		1


	//   ....[46]....
        /*03c4*/ 	.word	0x00002710
        /*03c8*/ 	.word	0x00000000
        /*03cc*/ 	.word	0x00000060
        /*03d0*/ 	.short	0x010a
        /*03d2*/ 	.byte	0xff
	.zero		1


	//   ....[47]....
        /*03d4*/ 	.word	0x00002820
        /*03d8*/ 	.word	0x00000000
        /*03dc*/ 	.word	0x00000000
        /*03e0*/ 	.short	0x0101
        /*03e2*/ 	.byte	0xff
	.zero		1


	//   ....[48]....
        /*03e4*/ 	.word	0x000028b0
        /*03e8*/ 	.word	0x000000ff
        /*03ec*/ 	.word	0x00000070
        /*03f0*/ 	.short	0x0106
        /*03f2*/ 	.byte	0x05
	.zero		1


	//   ....[49]....
        /*03f4*/ 	.word	0x000028d0
        /*03f8*/ 	.word	0x000000ff
        /*03fc*/ 	.word	0x00000070
        /*0400*/ 	.short	0x010a
        /*0402*/ 	.byte	0x05
	.zero		1


	//   ....[50]....
        /*0404*/ 	.word	0x00002960
        /*0408*/ 	.word	0x000000ff
        /*040c*/ 	.word	0x00000070
        /*0410*/ 	.short	0x0106
        /*0412*/ 	.byte	0x04
	.zero		1


	//   ....[51]....
        /*0414*/ 	.word	0x000029a0
        /*0418*/ 	.word	0x00000000
        /*041c*/ 	.word	0x00000070
        /*0420*/ 	.short	0x010a
        /*0422*/ 	.byte	0xff
	.zero		1


	//   ....[52]....
        /*0424*/ 	.word	0x00002ee0
        /*0428*/ 	.word	0x00000000
        /*042c*/ 	.word	0x00000060
        /*0430*/ 	.short	0x010a
        /*0432*/ 	.byte	0xff
	.zero		1


	//   ....[53]....
        /*0434*/ 	.word	0x00002fe0
        /*0438*/ 	.word	0x00000003
        /*043c*/ 	.word	0x00000000
        /*0440*/ 	.short	0x0101
        /*0442*/ 	.byte	0xff
	.zero		1


	//   ....[54]....
        /*0444*/ 	.word	0x00002ff0
        /*0448*/ 	.word	0x000000ff
        /*044c*/ 	.word	0x00000000
        /*0450*/ 	.short	0x010a
        /*0452*/ 	.byte	0x06
	.zero		1


	//   ....[55]....
        /*0454*/ 	.word	0x00003070
        /*0458*/ 	.word	0x000000ff
        /*045c*/ 	.word	0x000000a0
        /*0460*/ 	.short	0x010a
        /*0462*/ 	.byte	0x07
	.zero		1


	//   ....[56]....
        /*0464*/ 	.word	0x00003150
        /*0468*/ 	.word	0x000000ff
        /*046c*/ 	.word	0x00000000
        /*0470*/ 	.short	0x010a
        /*0472*/ 	.byte	0x06
	.zero		1


	//   ....[57]....
        /*0474*/ 	.word	0x00003280
        /*0478*/ 	.word	0x000000ff
        /*047c*/ 	.word	0x00000000
        /*0480*/ 	.short	0x010a
        /*0482*/ 	.byte	0x1a
	.zero		1


	//   ....[58]....
        /*0484*/ 	.word	0x00003520
        /*0488*/ 	.word	0x000000ff
        /*048c*/ 	.word	0x00000000
        /*0490*/ 	.short	0x010a
        /*0492*/ 	.byte	0x06
	.zero		1


	//   ....[59]....
        /*0494*/ 	.word	0x000035b0
        /*0498*/ 	.word	0x000000ff
        /*049c*/ 	.word	0x00000000
        /*04a0*/ 	.short	0x010a
        /*04a2*/ 	.byte	0x06
	.zero		1


	//   ....[60]....
        /*04a4*/ 	.word	0x00003640
        /*04a8*/ 	.word	0x000000ff
        /*04ac*/ 	.word	0x00000000
        /*04b0*/ 	.short	0x010a
        /*04b2*/ 	.byte	0x06
	.zero		1


	//   ....[61]....
        /*04b4*/ 	.word	0x000036d0
        /*04b8*/ 	.word	0x000000ff
        /*04bc*/ 	.word	0x00000000
        /*04c0*/ 	.short	0x010a
        /*04c2*/ 	.byte	0x07
	.zero		1


	//   ....[62]....
        /*04c4*/ 	.word	0x00003b10
        /*04c8*/ 	.word	0x00000000
        /*04cc*/ 	.word	0x00000060
        /*04d0*/ 	.short	0x010a
        /*04d2*/ 	.byte	0xff
	.zero		1


	//   ....[63]....
        /*04d4*/ 	.word	0x00003c00
        /*04d8*/ 	.word	0x00000000
        /*04dc*/ 	.word	0x00000000
        /*04e0*/ 	.short	0x0101
        /*04e2*/ 	.byte	0xff
	.zero		1


	//   ....[64]....
        /*04e4*/ 	.word	0x00003f20
        /*04e8*/ 	.word	0x000000ff
        /*04ec*/ 	.word	0x00000058
        /*04f0*/ 	.short	0x010a
        /*04f2*/ 	.byte	0x06
	.zero		1


	//   ....[65]....
        /*04f4*/ 	.word	0x000040a0
        /*04f8*/ 	.word	0x000000ff
        /*04fc*/ 	.word	0x00000048
        /*0500*/ 	.short	0x010a
        /*0502*/ 	.byte	0x06
	.zero		1


	//   ....[66]....
        /*0504*/ 	.word	0x000043d0
        /*0508*/ 	.word	0x000000ff
        /*050c*/ 	.word	0x00000040
        /*0510*/ 	.short	0x010b
        /*0512*/ 	.byte	0x06
	.zero		1


	//   ....[67]....
        /*0514*/ 	.word	0x000043f0
        /*0518*/ 	.word	0x000000ff
        /*051c*/ 	.word	0x00000000
        /*0520*/ 	.short	0x0101
        /*0522*/ 	.byte	0x25
	.zero		1


	//   ....[68]....
        /*0524*/ 	.word	0x00004430
        /*0528*/ 	.word	0x00000000
        /*052c*/ 	.word	0x00000048
        /*0530*/ 	.short	0x010a
        /*0532*/ 	.byte	0xff
	.zero		1


	//   ....[69]....
        /*0534*/ 	.word	0x00004790
        /*0538*/ 	.word	0x00000000
        /*053c*/ 	.word	0x00000060
        /*0540*/ 	.short	0x010a
        /*0542*/ 	.byte	0xff
	.zero		1


	//   ....[70]....
        /*0544*/ 	.word	0x000048a0
        /*0548*/ 	.word	0x00000000
        /*054c*/ 	.word	0x00000000
        /*0550*/ 	.short	0x0101
        /*0552*/ 	.byte	0xff
	.zero		1


	//   ....[71]....
        /*0554*/ 	.word	0x00005250
        /*0558*/ 	.word	0x000000ff
        /*055c*/ 	.word	0x00000040
        /*0560*/ 	.short	0x010a
        /*0562*/ 	.byte	0x2b
	.zero		1


	//   ....[72]....
        /*0564*/ 	.word	0x00005270
        /*0568*/ 	.word	0x0000005c
        /*056c*/ 	.word	0x00000080
        /*0570*/ 	.short	0x010a
        /*0572*/ 	.byte	0xff
	.zero		1


	//   ....[73]....
        /*0574*/ 	.word	0x000053c0
        /*0578*/ 	.word	0x000000ff
        /*057c*/ 	.word	0x00000040
        /*0580*/ 	.short	0x010a
        /*0582*/ 	.byte	0x2b
	.zero		1


	//   ....[74]....
        /*0584*/ 	.word	0x000054a0
        /*0588*/ 	.word	0x000000ff
        /*058c*/ 	.word	0x00000000
        /*0590*/ 	.short	0x0101
        /*0592*/ 	.byte	0x04
	.zero		1


	//   ....[75]....
        /*0594*/ 	.word	0x00005500
        /*0598*/ 	.word	0x0000005c
        /*059c*/ 	.word	0x00000080
        /*05a0*/ 	.short	0x010a
        /*05a2*/ 	.byte	0xff
	.zero		1


	//   ....[76]....
        /*05a4*/ 	.word	0x00005860
        /*05a8*/ 	.word	0x000000ff
        /*05ac*/ 	.word	0x00000000
        /*05b0*/ 	.short	0x0101
        /*05b2*/ 	.byte	0x05
	.zero		1


	//   ....[77]....
        /*05b4*/ 	.word	0x000061d0
        /*05b8*/ 	.word	0x00000003
        /*05bc*/ 	.word	0x000000d0
        /*05c0*/ 	.short	0x010a
        /*05c2*/ 	.byte	0xff
	.zero		1


	//   ....[78]....
        /*05c4*/ 	.word	0x00006230
        /*05c8*/ 	.word	0x00000002
        /*05cc*/ 	.word	0x00000020
        /*05d0*/ 	.short	0x010a
        /*05d2*/ 	.byte	0xff
	.zero		1


	//   ....[79]....
        /*05d4*/ 	.word	0x00006290
        /*05d8*/ 	.word	0x00000002
        /*05dc*/ 	.word	0x00000020
        /*05e0*/ 	.short	0x010a
        /*05e2*/ 	.byte	0xff
	.zero		1


	//   ....[80]....
        /*05e4*/ 	.word	0x000062e0
        /*05e8*/ 	.word	0x00000002
        /*05ec*/ 	.word	0x00000060
        /*05f0*/ 	.short	0x010a
        /*05f2*/ 	.byte	0xff
	.zero		1


	//   ....[81]....
        /*05f4*/ 	.word	0x00006340
        /*05f8*/ 	.word	0x00000000
        /*05fc*/ 	.word	0x00000000
        /*0600*/ 	.short	0x010a
        /*0602*/ 	.byte	0xff
	.zero		1


	//   ....[82]....
        /*0604*/ 	.word	0x000063a0
        /*0608*/ 	.word	0x00000000
        /*060c*/ 	.word	0x00000000
        /*0610*/ 	.short	0x010a
        /*0612*/ 	.byte	0xff
	.zero		1


	//   ....[83]....
        /*0614*/ 	.word	0x00006400
        /*0618*/ 	.word	0x00000000
        /*061c*/ 	.word	0x00000000
        /*0620*/ 	.short	0x010a
        /*0622*/ 	.byte	0xff
	.zero		1


	//   ....[84]....
        /*0624*/ 	.word	0x00006450
        /*0628*/ 	.word	0x00000000
        /*062c*/ 	.word	0x000000c0
        /*0630*/ 	.short	0x010a
        /*0632*/ 	.byte	0xff
	.zero		1


	//   ....[85]....
        /*0634*/ 	.word	0x000064b0
        /*0638*/ 	.word	0x00000000
        /*063c*/ 	.word	0x00000070
        /*0640*/ 	.short	0x010a
        /*0642*/ 	.byte	0xff
	.zero		1


	//   ....[86]....
        /*0644*/ 	.word	0x00006500
        /*0648*/ 	.word	0x00000000
        /*064c*/ 	.word	0x00000060
        /*0650*/ 	.short	0x010a
        /*0652*/ 	.byte	0xff
	.zero		1


	//   ....[87]....
        /*0654*/ 	.word	0x00006560
        /*0658*/ 	.word	0x00000000
        /*065c*/ 	.word	0x00000070
        /*0660*/ 	.short	0x010a
        /*0662*/ 	.byte	0xff
	.zero		1


	//   ....[88]....
        /*0664*/ 	.word	0x000065b0
        /*0668*/ 	.word	0x00000000
        /*066c*/ 	.word	0x00000060
        /*0670*/ 	.short	0x010a
        /*0672*/ 	.byte	0xff
	.zero		1


	//   ....[89]....
        /*0674*/ 	.word	0x00006610
        /*0678*/ 	.word	0x00000003
        /*067c*/ 	.word	0x000000a0
        /*0680*/ 	.short	0x010a
        /*0682*/ 	.byte	0xff
	.zero		1


	//   ....[90]....
        /*0684*/ 	.word	0x00006670
        /*0688*/ 	.word	0x00000000
        /*068c*/ 	.word	0x00000000
        /*0690*/ 	.short	0x010a
        /*0692*/ 	.byte	0xff
	.zero		1


	//   ....[91]....
        /*0694*/ 	.word	0x000066d0
        /*0698*/ 	.word	0x00000000
        /*069c*/ 	.word	0x00000000
        /*06a0*/ 	.short	0x010a
        /*06a2*/ 	.byte	0xff
	.zero		1


	//   ....[92]....
        /*06a4*/ 	.word	0x00006730
        /*06a8*/ 	.word	0x00000000
        /*06ac*/ 	.word	0x00000000
        /*06b0*/ 	.short	0x010a
        /*06b2*/ 	.byte	0xff
	.zero		1


	//   ....[93]....
        /*06b4*/ 	.word	0x00006790
        /*06b8*/ 	.word	0x00000000
        /*06bc*/ 	.word	0x00000000
        /*06c0*/ 	.short	0x010a
        /*06c2*/ 	.byte	0xff
	.zero		1


	//   ....[94]....
        /*06c4*/ 	.word	0x000067f0
        /*06c8*/ 	.word	0x00000000
        /*06cc*/ 	.word	0x00000000
        /*06d0*/ 	.short	0x010a
        /*06d2*/ 	.byte	0xff
	.zero		1


	//   ....[95]....
        /*06d4*/ 	.word	0x00006840
        /*06d8*/ 	.word	0x00000000
        /*06dc*/ 	.word	0x00000060
        /*06e0*/ 	.short	0x010a
        /*06e2*/ 	.byte	0xff
	.zero		1


	//   ....[96]....
        /*06e4*/ 	.word	0x000068a0
        /*06e8*/ 	.word	0x00000000
        /*06ec*/ 	.word	0x00000058
        /*06f0*/ 	.short	0x010a
        /*06f2*/ 	.byte	0xff
	.zero		1


	//   ....[97]....
        /*06f4*/ 	.word	0x00006900
        /*06f8*/ 	.word	0x00000003
        /*06fc*/ 	.word	0x00000048
        /*0700*/ 	.short	0x010a
        /*0702*/ 	.byte	0xff
	.zero		1


	//   ....[98]....
        /*0704*/ 	.word	0x00006950
        /*0708*/ 	.word	0x00000000
        /*070c*/ 	.word	0x00000060
        /*0710*/ 	.short	0x010a
        /*0712*/ 	.byte	0xff
	.zero		1


	//   ....[99]....
        /*0714*/ 	.word	0x000069b0
        /*0718*/ 	.word	0x00000000
        /*071c*/ 	.word	0x00000040
        /*0720*/ 	.short	0x010a
        /*0722*/ 	.byte	0xff
	.zero		1


	//   ....[100]....
        /*0724*/ 	.word	0x00006a00
        /*0728*/ 	.word	0x0000005c
        /*072c*/ 	.word	0x00000080
        /*0730*/ 	.short	0x010a
        /*0732*/ 	.byte	0xff
	.zero		1


	//----- nvinfo : EIATTR_NUM_MBARRIERS
	.align		4
.L_47:
        /*0734*/ 	.byte	0x03, 0x38
        /*0736*/ 	.short	0x001c


	//----- nvinfo : EIATTR_EXIT_INSTR_OFFSETS
	.align		4
        /*0738*/ 	.byte	0x04, 0x1c
        /*073a*/ 	.short	(.L_49 - .L_48)


	//   ....[0]....
.L_48:
        /*073c*/ 	.word	0x00002480


	//   ....[1]....
        /*0740*/ 	.word	0x00002970


	//   ....[2]....
        /*0744*/ 	.word	0x000029d0


	//   ....[3]....
        /*0748*/ 	.word	0x00003930


	//   ....[4]....
        /*074c*/ 	.word	0x00004460


	//   ....[5]....
        /*0750*/ 	.word	0x000044a0


	//   ....[6]....
        /*0754*/ 	.word	0x000061c0


	//----- nvinfo : EIATTR_MAX_THREADS
	.align		4
.L_49:
        /*0758*/ 	.byte	0x04, 0x05
        /*075a*/ 	.short	(.L_51 - .L_50)
.L_50:
        /*075c*/ 	.word	0x00000100
        /*0760*/ 	.word	0x00000001
        /*0764*/ 	.word	0x00000001


	//----- nvinfo : EIATTR_CRS_STACK_SIZE
	.align		4
.L_51:
        /*0768*/ 	.byte	0x04, 0x1e
        /*076a*/ 	.short	(.L_53 - .L_52)
.L_52:
        /*076c*/ 	.word	0x00000000


	//----- nvinfo : EIATTR_CBANK_PARAM_SIZE
	.align		4
.L_53:
        /*0770*/ 	.byte	0x03, 0x19
        /*0772*/ 	.short	0x0800


	//----- nvinfo : EIATTR_PARAM_CBANK
	.align		4
        /*0774*/ 	.byte	0x04, 0x0a
        /*0776*/ 	.short	(.L_55 - .L_54)
	.align		4
.L_54:
        /*0778*/ 	.word	index@(.nv.constant0._ZN7cutlass13device_kernelINS_4gemm6kernel13GemmUniversalIN4cute5tupleIJiiiiEEENS1_10collective13CollectiveMmaINS1_35MainloopSm100TmaUmmaWarpSpecializedILi4ELi2ELi4ENS5_IJNS4_1CILi1EEESB_SB_EEEEENS5_IJNSA_ILi64EEESE_NSA_ILi128EEEEEEaNS5_IJlSB_lEEEaSH_NS4_8TiledMMAINS4_8MMA_AtomIJNS4_15SM100_MMA_S8_SSIaaiLi64ELi64ELNS4_4UMMA5MajorE0ELSM_0ELNSL_8SaturateE0EEEEEENS4_6LayoutISC_NS5_IJNSA_ILi0EEESR_SR_EEEEENS5_IJNS4_10UnderscoreESU_SU_EEEEENS4_13SM90_TMA_LOADENS4_14ComposedLayoutINS4_7SwizzleILi3ELi4ELi3EEENS4_18smem_ptr_flag_bitsILi8EEENSQ_INS5_IJNSA_ILi8EEESF_EEENS5_IJSF_SB_EEEEEEEvNS4_8identityESX_S17_vS18_EENS_8epilogue10collective18CollectiveEpilogueINS1A_23Sm100TmaWarpSpecializedILi1ELi1ELi32ELb0ELb0EEEJSG_NS5_IJNSQ_ISE_SB_EES1F_EEEaSH_aSH_NS1A_6fusion15FusionCallbacksIS1E_NS1H_17LinearCombinationIaiaiLNS_15FloatRoundStyleE2EEESG_S1G_JEEENS4_5SM1004TMEM4LOAD26SM100_TMEM_LOAD_16dp32b32xESX_NSY_INSZ_ILi2ELi4ELi3EEES12_NSQ_INS5_IJS13_SE_EEENS5_IJSE_SB_EEEEEEENS4_39AutoVectorizingCopyWithAssumedAlignmentILi128EEENS4_14SM90_TMA_STOREES1V_S1X_S1X_EEEvvEEEEvNT_6ParamsE)
        /*077c*/ 	.short	0x0380
        /*077e*/ 	.short	0x0800


	//----- nvinfo : EIATTR_SW_WAR
	.align		4
.L_55:
        /*0780*/ 	.byte	0x04, 0x36
        /*0782*/ 	.short	(.L_57 - .L_56)
.L_56:
        /*0784*/ 	.word	0x00000008
.L_57:


//--------------------- .nv.callgraph             --------------------------
	.section	.nv.callgraph,"",@"SHT_CUDA_CALLGRAPH"
	.align	4
	.sectionentsize	8
	.align		4
        /*0000*/ 	.word	0x00000000
	.align		4
        /*0004*/ 	.word	0xffffffff
	.align		4
        /*0008*/ 	.word	index@(_ZN7cutlass13device_kernelINS_4gemm6kernel13GemmUniversalIN4cute5tupleIJiiiiEEENS1_10collective13CollectiveMmaINS1_35MainloopSm100TmaUmmaWarpSpecializedILi4ELi2ELi4ENS5_IJNS4_1CILi1EEESB_SB_EEEEENS5_IJNSA_ILi64EEESE_NSA_ILi128EEEEEEaNS5_IJlSB_lEEEaSH_NS4_8TiledMMAINS4_8MMA_AtomIJNS4_15SM100_MMA_S8_SSIaaiLi64ELi64ELNS4_4UMMA5MajorE0ELSM_0ELNSL_8SaturateE0EEEEEENS4_6LayoutISC_NS5_IJNSA_ILi0EEESR_SR_EEEEENS5_IJNS4_10UnderscoreESU_SU_EEEEENS4_13SM90_TMA_LOADENS4_14ComposedLayoutINS4_7SwizzleILi3ELi4ELi3EEENS4_18smem_ptr_flag_bitsILi8EEENSQ_INS5_IJNSA_ILi8EEESF_EEENS5_IJSF_SB_EEEEEEEvNS4_8identityESX_S17_vS18_EENS_8epilogue10collective18CollectiveEpilogueINS1A_23Sm100TmaWarpSpecializedILi1ELi1ELi32ELb0ELb0EEEJSG_NS5_IJNSQ_ISE_SB_EES1F_EEEaSH_aSH_NS1A_6fusion15FusionCallbacksIS1E_NS1H_17LinearCombinationIaiaiLNS_15FloatRoundStyleE2EEESG_S1G_JEEENS4_5SM1004TMEM4LOAD26SM100_TMEM_LOAD_16dp32b32xESX_NSY_INSZ_ILi2ELi4ELi3EEES12_NSQ_INS5_IJS13_SE_EEENS5_IJSE_SB_EEEEEEENS4_39AutoVectorizingCopyWithAssumedAlignmentILi128EEENS4_14SM90_TMA_STOREES1V_S1X_S1X_EEEvvEEEEvNT_6ParamsE)
	.align		4
        /*000c*/ 	.word	index@(__assertfail)
	.align		4
        /*0010*/ 	.word	0x00000000
	.align		4
        /*0014*/ 	.word	0xfffffffe
	.align		4
        /*0018*/ 	.word	0x00000000
	.align		4
        /*001c*/ 	.word	0xfffffffd
	.align		4
        /*0020*/ 	.word	0x00000000
	.align		4
        /*0024*/ 	.word	0xfffffffc


//--------------------- .nv.constant4             --------------------------
	.section	.nv.constant4,"a",@progbits
	.align	8
	.align		8
.nv.constant4:
        /*0000*/ 	.dword	__assertfail
	.align		8
        /*0008*/ 	.dword	__unnamed_1
	.align		8
        /*0010*/ 	.dword	__unnamed_2
	.align		8
        /*0018*/ 	.dword	_ZN40_INTERNAL_ec696fa0_4_k_cu_69816c22_264214cuda3std3__45__cpo5beginE
	.align		8
        /*0020*/ 	.dword	_ZN40_INTERNAL_ec696fa0_4_k_cu_69816c22_264214cuda3std3__45__cpo3endE
	.align		8
        /*0028*/ 	.dword	_ZN40_INTERNAL_ec696fa0_4_k_cu_69816c22_264214cuda3std3__45__cpo6cbeginE
	.align		8
        /*0030*/ 	.dword	_ZN40_INTERNAL_ec696fa0_4_k_cu_69816c22_264214cuda3std3__45__cpo4cendE
	.align		8
        /*0038*/ 	.dword	_ZN40_INTERNAL_ec696fa0_4_k_cu_69816c22_264214cuda3std3__442_GLOBAL__N__ec696fa0_4_k_cu_69816c22_264216ignoreE
	.align		8
        /*0040*/ 	.dword	_ZN40_INTERNAL_ec696fa0_4_k_cu_69816c22_264214cuda3std3__419piecewise_constructE
	.align		8
        /*0048*/ 	.dword	_ZN40_INTERNAL_ec696fa0_4_k_cu_69816c22_264214cuda3std3__48in_placeE
	.align		8
        /*0050*/ 	.dword	_ZN40_INTERNAL_ec696fa0_4_k_cu_69816c22_264214cuda3std6ranges3__45__cpo4swapE
	.align		8
        /*0058*/ 	.dword	_ZN40_INTERNAL_ec696fa0_4_k_cu_69816c22_264214cuda3std6ranges3__45__cpo9iter_moveE
	.align		8
        /*0060*/ 	.dword	_ZN40_INTERNAL_ec696fa0_4_k_cu_69816c22_264214cute7productE
	.align		8
        /*0068*/ 	.dword	_ZN40_INTERNAL_ec696fa0_4_k_cu_69816c22_264214cute1_E
	.align		8
        /*0070*/ 	.dword	$str$25
	.align		8
        /*0078*/ 	.dword	$str$26
	.align		8
        /*0080*/ 	.dword	$str$27
	.align		8
        /*0088*/ 	.dword	$str$28


//--------------------- .text._ZN7cutlass13device_kernelINS_4gemm6kernel13GemmUniversalIN4cute5tupleIJiiiiEEENS1_10collective13CollectiveMmaINS1_35MainloopSm100TmaUmmaWarpSpecializedILi4ELi2ELi4ENS5_IJNS4_1CILi1EEESB_SB_EEEEENS5_IJNSA_ILi64EEESE_NSA_ILi128EEEEEEaNS5_IJlSB_lEEEaSH_NS4_8TiledMMAINS4_8MMA_AtomIJNS4_15SM100_MMA_S8_SSIaaiLi64ELi64ELNS4_4UMMA5MajorE0ELSM_0ELNSL_8SaturateE0EEEEEENS4_6LayoutISC_NS5_IJNSA_ILi0EEESR_SR_EEEEENS5_IJNS4_10UnderscoreESU_SU_EEEEENS4_13SM90_TMA_LOADENS4_14ComposedLayoutINS4_7SwizzleILi3ELi4ELi3EEENS4_18smem_ptr_flag_bitsILi8EEENSQ_INS5_IJNSA_ILi8EEESF_EEENS5_IJSF_SB_EEEEEEEvNS4_8identityESX_S17_vS18_EENS_8epilogue10collective18CollectiveEpilogueINS1A_23Sm100TmaWarpSpecializedILi1ELi1ELi32ELb0ELb0EEEJSG_NS5_IJNSQ_ISE_SB_EES1F_EEEaSH_aSH_NS1A_6fusion15FusionCallbacksIS1E_NS1H_17LinearCombinationIaiaiLNS_15FloatRoundStyleE2EEESG_S1G_JEEENS4_5SM1004TMEM4LOAD26SM100_TMEM_LOAD_16dp32b32xESX_NSY_INSZ_ILi2ELi4ELi3EEES12_NSQ_INS5_IJS13_SE_EEENS5_IJSE_SB_EEEEEEENS4_39AutoVectorizingCopyWithAssumedAlignmentILi128EEENS4_14SM90_TMA_STOREES1V_S1X_S1X_EEEvvEEEEvNT_6ParamsE --------------------------
	.section	.text._ZN7cutlass13device_kernelINS_4gemm6kernel13GemmUniversalIN4cute5tupleIJiiiiEEENS1_10collective13CollectiveMmaINS1_35MainloopSm100TmaUmmaWarpSpecializedILi4ELi2ELi4ENS5_IJNS4_1CILi1EEESB_SB_EEEEENS5_IJNSA_ILi64EEESE_NSA_ILi128EEEEEEaNS5_IJlSB_lEEEaSH_NS4_8TiledMMAINS4_8MMA_AtomIJNS4_15SM100_MMA_S8_SSIaaiLi64ELi64ELNS4_4UMMA5MajorE0ELSM_0ELNSL_8SaturateE0EEEEEENS4_6LayoutISC_NS5_IJNSA_ILi0EEESR_SR_EEEEENS5_IJNS4_10UnderscoreESU_SU_EEEEENS4_13SM90_TMA_LOADENS4_14ComposedLayoutINS4_7SwizzleILi3ELi4ELi3EEENS4_18smem_ptr_flag_bitsILi8EEENSQ_INS5_IJNSA_ILi8EEESF_EEENS5_IJSF_SB_EEEEEEEvNS4_8identityESX_S17_vS18_EENS_8epilogue10collective18CollectiveEpilogueINS1A_23Sm100TmaWarpSpecializedILi1ELi1ELi32ELb0ELb0EEEJSG_NS5_IJNSQ_ISE_SB_EES1F_EEEaSH_aSH_NS1A_6fusion15FusionCallbacksIS1E_NS1H_17LinearCombinationIaiaiLNS_15FloatRoundStyleE2EEESG_S1G_JEEENS4_5SM1004TMEM4LOAD26SM100_TMEM_LOAD_16dp32b32xESX_NSY_INSZ_ILi2ELi4ELi3EEES12_NSQ_INS5_IJS13_SE_EEENS5_IJSE_SB_EEEEEEENS4_39AutoVectorizingCopyWithAssumedAlignmentILi128EEENS4_14SM90_TMA_STOREES1V_S1X_S1X_EEEvvEEEEvNT_6ParamsE,"ax",@progbits
	.align	128
.text._ZN7cutlass13device_kernelINS_4gemm6kernel13GemmUniversalIN4cute5tupleIJiiiiEEENS1_10collective13CollectiveMmaINS1_35MainloopSm100TmaUmmaWarpSpecializedILi4ELi2ELi4ENS5_IJNS4_1CILi1EEESB_SB_EEEEENS5_IJNSA_ILi64EEESE_NSA_ILi128EEEEEEaNS5_IJlSB_lEEEaSH_NS4_8TiledMMAINS4_8MMA_AtomIJNS4_15SM100_MMA_S8_SSIaaiLi64ELi64ELNS4_4UMMA5MajorE0ELSM_0ELNSL_8SaturateE0EEEEEENS4_6LayoutISC_NS5_IJNSA_ILi0EEESR_SR_EEEEENS5_IJNS4_10UnderscoreESU_SU_EEEEENS4_13SM90_TMA_LOADENS4_14ComposedLayoutINS4_7SwizzleILi3ELi4ELi3EEENS4_18smem_ptr_flag_bitsILi8EEENSQ_INS5_IJNSA_ILi8EEESF_EEENS5_IJSF_SB_EEEEEEEvNS4_8identityESX_S17_vS18_EENS_8epilogue10collective18CollectiveEpilogueINS1A_23Sm100TmaWarpSpecializedILi1ELi1ELi32ELb0ELb0EEEJSG_NS5_IJNSQ_ISE_SB_EES1F_EEEaSH_aSH_NS1A_6fusion15FusionCallbacksIS1E_NS1H_17LinearCombinationIaiaiLNS_15FloatRoundStyleE2EEESG_S1G_JEEENS4_5SM1004TMEM4LOAD26SM100_TMEM_LOAD_16dp32b32xESX_NSY_INSZ_ILi2ELi4ELi3EEES12_NSQ_INS5_IJS13_SE_EEENS5_IJSE_SB_EEEEEEENS4_39AutoVectorizingCopyWithAssumedAlignmentILi128EEENS4_14SM90_TMA_STOREES1V_S1X_S1X_EEEvvEEEEvNT_6ParamsE:
        .type           _ZN7cutlass13device_kernelINS_4gemm6kernel13GemmUniversalIN4cute5tupleIJiiiiEEENS1_10collective13CollectiveMmaINS1_35MainloopSm100TmaUmmaWarpSpecializedILi4ELi2ELi4ENS5_IJNS4_1CILi1EEESB_SB_EEEEENS5_IJNSA_ILi64EEESE_NSA_ILi128EEEEEEaNS5_IJlSB_lEEEaSH_NS4_8TiledMMAINS4_8MMA_AtomIJNS4_15SM100_MMA_S8_SSIaaiLi64ELi64ELNS4_4UMMA5MajorE0ELSM_0ELNSL_8SaturateE0EEEEEENS4_6LayoutISC_NS5_IJNSA_ILi0EEESR_SR_EEEEENS5_IJNS4_10UnderscoreESU_SU_EEEEENS4_13SM90_TMA_LOADENS4_14ComposedLayoutINS4_7SwizzleILi3ELi4ELi3EEENS4_18smem_ptr_flag_bitsILi8EEENSQ_INS5_IJNSA_ILi8EEESF_EEENS5_IJSF_SB_EEEEEEEvNS4_8identityESX_S17_vS18_EENS_8epilogue10collective18CollectiveEpilogueINS1A_23Sm100TmaWarpSpecializedILi1ELi1ELi32ELb0ELb0EEEJSG_NS5_IJNSQ_ISE_SB_EES1F_EEEaSH_aSH_NS1A_6fusion15FusionCallbacksIS1E_NS1H_17LinearCombinationIaiaiLNS_15FloatRoundStyleE2EEESG_S1G_JEEENS4_5SM1004TMEM4LOAD26SM100_TMEM_LOAD_16dp32b32xESX_NSY_INSZ_ILi2ELi4ELi3EEES12_NSQ_INS5_IJS13_SE_EEENS5_IJSE_SB_EEEEEEENS4_39AutoVectorizingCopyWithAssumedAlignmentILi128EEENS4_14SM90_TMA_STOREES1V_S1X_S1X_EEEvvEEEEvNT_6ParamsE,@function
        .size           _ZN7cutlass13device_kernelINS_4gemm6kernel13GemmUniversalIN4cute5tupleIJiiiiEEENS1_10collective13CollectiveMmaINS1_35MainloopSm100TmaUmmaWarpSpecializedILi4ELi2ELi4ENS5_IJNS4_1CILi1EEESB_SB_EEEEENS5_IJNSA_ILi64EEESE_NSA_ILi128EEEEEEaNS5_IJlSB_lEEEaSH_NS4_8TiledMMAINS4_8MMA_AtomIJNS4_15SM100_MMA_S8_SSIaaiLi64ELi64ELNS4_4UMMA5MajorE0ELSM_0ELNSL_8SaturateE0EEEEEENS4_6LayoutISC_NS5_IJNSA_ILi0EEESR_SR_EEEEENS5_IJNS4_10UnderscoreESU_SU_EEEEENS4_13SM90_TMA_LOADENS4_14ComposedLayoutINS4_7SwizzleILi3ELi4ELi3EEENS4_18smem_ptr_flag_bitsILi8EEENSQ_INS5_IJNSA_ILi8EEESF_EEENS5_IJSF_SB_EEEEEEEvNS4_8identityESX_S17_vS18_EENS_8epilogue10collective18CollectiveEpilogueINS1A_23Sm100TmaWarpSpecializedILi1ELi1ELi32ELb0ELb0EEEJSG_NS5_IJNSQ_ISE_SB_EES1F_EEEaSH_aSH_NS1A_6fusion15FusionCallbacksIS1E_NS1H_17LinearCombinationIaiaiLNS_15FloatRoundStyleE2EEESG_S1G_JEEENS4_5SM1004TMEM4LOAD26SM100_TMEM_LOAD_16dp32b32xESX_NSY_INSZ_ILi2ELi4ELi3EEES12_NSQ_INS5_IJS13_SE_EEENS5_IJSE_SB_EEEEEEENS4_39AutoVectorizingCopyWithAssumedAlignmentILi128EEENS4_14SM90_TMA_STOREES1V_S1X_S1X_EEEvvEEEEvNT_6ParamsE,(.L_x_128 - _ZN7cutlass13device_kernelINS_4gemm6kernel13GemmUniversalIN4cute5tupleIJiiiiEEENS1_10collective13CollectiveMmaINS1_35MainloopSm100TmaUmmaWarpSpecializedILi4ELi2ELi4ENS5_IJNS4_1CILi1EEESB_SB_EEEEENS5_IJNSA_ILi64EEESE_NSA_ILi128EEEEEEaNS5_IJlSB_lEEEaSH_NS4_8TiledMMAINS4_8MMA_AtomIJNS4_15SM100_MMA_S8_SSIaaiLi64ELi64ELNS4_4UMMA5MajorE0ELSM_0ELNSL_8SaturateE0EEEEEENS4_6LayoutISC_NS5_IJNSA_ILi0EEESR_SR_EEEEENS5_IJNS4_10UnderscoreESU_SU_EEEEENS4_13SM90_TMA_LOADENS4_14ComposedLayoutINS4_7SwizzleILi3ELi4ELi3EEENS4_18smem_ptr_flag_bitsILi8EEENSQ_INS5_IJNSA_ILi8EEESF_EEENS5_IJSF_SB_EEEEEEEvNS4_8identityESX_S17_vS18_EENS_8epilogue10collective18CollectiveEpilogueINS1A_23Sm100TmaWarpSpecializedILi1ELi1ELi32ELb0ELb0EEEJSG_NS5_IJNSQ_ISE_SB_EES1F_EEEaSH_aSH_NS1A_6fusion15FusionCallbacksIS1E_NS1H_17LinearCombinationIaiaiLNS_15FloatRoundStyleE2EEESG_S1G_JEEENS4_5SM1004TMEM4LOAD26SM100_TMEM_LOAD_16dp32b32xESX_NSY_INSZ_ILi2ELi4ELi3EEES12_NSQ_INS5_IJS13_SE_EEENS5_IJSE_SB_EEEEEEENS4_39AutoVectorizingCopyWithAssumedAlignmentILi128EEENS4_14SM90_TMA_STOREES1V_S1X_S1X_EEEvvEEEEvNT_6ParamsE)
        .other          _ZN7cutlass13device_kernelINS_4gemm6kernel13GemmUniversalIN4cute5tupleIJiiiiEEENS1_10collective13CollectiveMmaINS1_35MainloopSm100TmaUmmaWarpSpecializedILi4ELi2ELi4ENS5_IJNS4_1CILi1EEESB_SB_EEEEENS5_IJNSA_ILi64EEESE_NSA_ILi128EEEEEEaNS5_IJlSB_lEEEaSH_NS4_8TiledMMAINS4_8MMA_AtomIJNS4_15SM100_MMA_S8_SSIaaiLi64ELi64ELNS4_4UMMA5MajorE0ELSM_0ELNSL_8SaturateE0EEEEEENS4_6LayoutISC_NS5_IJNSA_ILi0EEESR_SR_EEEEENS5_IJNS4_10UnderscoreESU_SU_EEEEENS4_13SM90_TMA_LOADENS4_14ComposedLayoutINS4_7SwizzleILi3ELi4ELi3EEENS4_18smem_ptr_flag_bitsILi8EEENSQ_INS5_IJNSA_ILi8EEESF_EEENS5_IJSF_SB_EEEEEEEvNS4_8identityESX_S17_vS18_EENS_8epilogue10collective18CollectiveEpilogueINS1A_23Sm100TmaWarpSpecializedILi1ELi1ELi32ELb0ELb0EEEJSG_NS5_IJNSQ_ISE_SB_EES1F_EEEaSH_aSH_NS1A_6fusion15FusionCallbacksIS1E_NS1H_17LinearCombinationIaiaiLNS_15FloatRoundStyleE2EEESG_S1G_JEEENS4_5SM1004TMEM4LOAD26SM100_TMEM_LOAD_16dp32b32xESX_NSY_INSZ_ILi2ELi4ELi3EEES12_NSQ_INS5_IJS13_SE_EEENS5_IJSE_SB_EEEEEEENS4_39AutoVectorizingCopyWithAssumedAlignmentILi128EEENS4_14SM90_TMA_STOREES1V_S1X_S1X_EEEvvEEEEvNT_6ParamsE,@"STO_CUDA_ENTRY STV_DEFAULT"
_ZN7cutlass13device_kernelINS_4gemm6kernel13GemmUniversalIN4cute5tupleIJiiiiEEENS1_10collective13CollectiveMmaINS1_35MainloopSm100TmaUmmaWarpSpecializedILi4ELi2ELi4ENS5_IJNS4_1CILi1EEESB_SB_EEEEENS5_IJNSA_ILi64EEESE_NSA_ILi128EEEEEEaNS5_IJlSB_lEEEaSH_NS4_8TiledMMAINS4_8MMA_AtomIJNS4_15SM100_MMA_S8_SSIaaiLi64ELi64ELNS4_4UMMA5MajorE0ELSM_0ELNSL_8SaturateE0EEEEEENS4_6LayoutISC_NS5_IJNSA_ILi0EEESR_SR_EEEEENS5_IJNS4_10UnderscoreESU_SU_EEEEENS4_13SM90_TMA_LOADENS4_14ComposedLayoutINS4_7SwizzleILi3ELi4ELi3EEENS4_18smem_ptr_flag_bitsILi8EEENSQ_INS5_IJNSA_ILi8EEESF_EEENS5_IJSF_SB_EEEEEEEvNS4_8identityESX_S17_vS18_EENS_8epilogue10collective18CollectiveEpilogueINS1A_23Sm100TmaWarpSpecializedILi1ELi1ELi32ELb0ELb0EEEJSG_NS5_IJNSQ_ISE_SB_EES1F_EEEaSH_aSH_NS1A_6fusion15FusionCallbacksIS1E_NS1H_17LinearCombinationIaiaiLNS_15FloatRoundStyleE2EEESG_S1G_JEEENS4_5SM1004TMEM4LOAD26SM100_TMEM_LOAD_16dp32b32xESX_NSY_INSZ_ILi2ELi4ELi3EEES12_NSQ_INS5_IJS13_SE_EEENS5_IJSE_SB_EEEEEEENS4_39AutoVectorizingCopyWithAssumedAlignmentILi128EEENS4_14SM90_TMA_STOREES1V_S1X_S1X_EEEvvEEEEvNT_6ParamsE:
[----:B------:R-:W1:Y:S01]  /*0000*/  LDC R1, c[0x0][0x37c] ;  /* 0x0000df00ff017b82 */ /* 0x000e620000000800 */
[----:B------:R-:W2:Y:S01]  /*0010*/  S2R R103, SR_TID.X ;  /* 0x0000000000677919 */ /* 0x000ea20000002100 */
[----:B------:R-:W3:Y:S01]  /*0020*/  LDCU.64 UR4, c[0x0][0x890] ;  /* 0x00011200ff0477ac */ /* 0x000ee20008000a00 */
[----:B------:R-:W-:Y:S02]  /*0030*/  PRMT R98, RZ, 0x7610, R98 ;  /* 0x00007610ff627816 */ /* 0x000fe40000000062 */
[----:B------:R-:W-:Y:S01]  /*0040*/  ELECT P5, URZ, PT ;  /* 0x0000000000ff782f */ /* 0x000fe200038a0000 */
[----:B------:R-:W4:Y:S01]  /*0050*/  LDCU.64 UR40, c[0x0][0x358] ;  /* 0x00006b00ff2877ac */ /* 0x000f220008000a00 */
[----:B---3--:R-:W-:-:S04]  /*0060*/  UISETP.NE.U32.AND UP0, UPT, UR4, URZ, UPT ;  /* 0x000000ff0400728c */ /* 0x008fc8000bf05070 */
[----:B------:R-:W-:Y:S01]  /*0070*/  UISETP.NE.AND.EX UP0, UPT, UR5, URZ, UPT, UP0 ;  /* 0x000000ff0500728c */ /* 0x000fe2000bf05300 */
[----:B--2---:R-:W-:-:S05]  /*0080*/  SHF.R.U32.HI R106, RZ, 0x5, R103 ;  /* 0x00000005ff6a7819 */ /* 0x004fca0000011667 */
[----:B------:R-:W2:Y:S02]  /*0090*/  SHFL.IDX PT, R0, R106, RZ, 0x1f ;  /* 0x00001fff6a007589 */ /* 0x000ea400000e0000 */
[----:B--2---:R-:W-:Y:S01]  /*00a0*/  R2UR UR8, R0 ;  /* 0x00000000000872ca */ /* 0x004fe200000e0000 */
[----:B-1--4-:R-:W-:-:S14]  /*00b0*/  BRA.U UP0, `(.L_x_0) ;  /* 0x00000001002c7547 */ /* 0x012fdc000b800000 */
[----:B------:R-:W1:Y:S02]  /*00c0*/  LDCU.64 UR6, c[0x0][0x888] ;  /* 0x00011100ff0677ac */ /* 0x000e640008000a00 */
[----:B-1----:R-:W-:-:S04]  /*00d0*/  UISETP.NE.U32.AND UP0, UPT, UR6, URZ, UPT ;  /* 0x000000ff0600728c */ /* 0x002fc8000bf05070 */
[----:B------:R-:W-:-:S09]  /*00e0*/  UISETP.NE.AND.EX UP0, UPT, UR7, URZ, UPT, UP0 ;  /* 0x000000ff0700728c */ /* 0x000fd2000bf05300 */
[----:B------:R-:W-:Y:S05]  /*00f0*/  BRA.U !UP0, `(.L_x_1) ;  /* 0x0000000108107547 */ /* 0x000fea000b800000 */
[----:B------:R-:W1:Y:S02]  /*0100*/  LDC.64 R48, c[0x0][0x888] ;  /* 0x00022200ff307b82 */ /* 0x000e640000000a00 */
[----:B-1----:R1:W5:Y:S01]  /*0110*/  LDG.E R48, desc[UR40][R48.64] ;  /* 0x0000002830307981 */ /* 0x002362000c1e1900 */
[----:B------:R-:W-:Y:S01]  /*0120*/  HFMA2 R98, -RZ, RZ, 0, 5.9604644775390625e-08 ;  /* 0x00000001ff627431 */ /* 0x000fe200000001ff */
[----:B------:R-:W-:Y:S05]  /*0130*/  BRA `(.L_x_0) ;  /* 0x00000000000c7947 */ /* 0x000fea0003800000 */
.L_x_1:
[----:B------:R-:W1:Y:S01]  /*0140*/  LDCU UR6, c[0x0][0x880] ;  /* 0x00011000ff0677ac */ /* 0x000e620008000800 */
[----:B------:R-:W-:Y:S01]  /*0150*/  HFMA2 R98, -RZ, RZ, 0, 5.9604644775390625e-08 ;  /* 0x00000001ff627431 */ /* 0x000fe200000001ff */
[----:B-1----:R-:W-:-:S07]  /*0160*/  MOV R48, UR6 ;  /* 0x0000000600307c02 */ /* 0x002fce0008000f00 */
.L_x_0:
[----:B------:R-:W2:Y:S02]  /*0170*/  LDCU.64 UR6, c[0x0][0x8b0] ;  /* 0x00011600ff0677ac */ /* 0x000ea40008000a00 */
[----:B--2---:R-:W-:-:S04]  /*0180*/  UISETP.NE.U32.AND UP0, UPT, UR6, URZ, UPT ;  /* 0x000000ff0600728c */ /* 0x004fc8000bf05070 */
[----:B------:R-:W-:-:S09]  /*0190*/  UISETP.NE.AND.EX UP0, UPT, UR7, URZ, UPT, UP0 ;  /* 0x000000ff0700728c */ /* 0x000fd2000bf05300 */
[----:B------:R-:W-:Y:S05]  /*01a0*/  BRA.U UP0, `(.L_x_2) ;  /* 0x0000000100247547 */ /* 0x000fea000b800000 */
[----:B------:R-:W2:Y:S02]  /*01b0*/  LDCU.64 UR6, c[0x0][0x8a8] ;  /* 0x00011500ff0677ac */ /* 0x000ea40008000a00 */
[----:B--2---:R-:W-:-:S04]  /*01c0*/  UISETP.NE.U32.AND UP0, UPT, UR6, URZ, UPT ;  /* 0x000000ff0600728c */ /* 0x004fc8000bf05070 */
[----:B------:R-:W-:-:S09]  /*01d0*/  UISETP.NE.AND.EX UP0, UPT, UR7, URZ, UPT, UP0 ;  /* 0x000000ff0700728c */ /* 0x000fd2000bf05300 */
[----:B------:R-:W-:Y:S05]  /*01e0*/  BRA.U !UP0, `(.L_x_3) ;  /* 0x00000001080c7547 */ /* 0x000fea000b800000 */
[----:B------:R-:W2:Y:S02]  /*01f0*/  LDC.64 R2, c[0x0][0x8a8] ;  /* 0x00022a00ff027b82 */ /* 0x000ea40000000a00 */
[----:B--2---:R2:W5:Y:S01]  /*0200*/  LDG.E R47, desc[UR40][R2.64] ;  /* 0x00000028022f7981 */ /* 0x004562000c1e1900 */
[----:B------:R-:W-:Y:S05]  /*0210*/  BRA `(.L_x_2) ;  /* 0x0000000000087947 */ /* 0x000fea0003800000 */
.L_x_3:
[----:B------:R-:W2:Y:S02]  /*0220*/  LDCU UR6, c[0x0][0x8a0] ;  /* 0x00011400ff0677ac */ /* 0x000ea40008000800 */
[----:B--2---:R-:W-:Y:S02]  /*0230*/  MOV R47, UR6 ;  /* 0x00000006002f7c02 */ /* 0x004fe40008000f00 */
.L_x_2:
[----:B------:R-:W-:Y:S01]  /*0240*/  IMAD.U32 R0, RZ, RZ, UR8 ;  /* 0x00000008ff007e24 */ /* 0x000fe2000f8e00ff */
[----:B------:R-:W-:Y:S04]  /*0250*/  BSSY.RECONVERGENT B0, `(.L_x_4) ;  /* 0x000000c000007945 */ /* 0x000fe80003800200 */
[C---:B------:R-:W-:Y:S02]  /*0260*/  ISETP.NE.OR P1, PT, R0.reuse, 0x1, !P5 ;  /* 0x000000010000780c */ /* 0x040fe40006f25670 */
[----:B------:R-:W-:-:S11]  /*0270*/  ISETP.NE.OR P0, PT, R0, 0x3, !P5 ;  /* 0x000000030000780c */ /* 0x000fd60006f05670 */
[----:B------:R-:W-:Y:S05]  /*0280*/  @P1 BRA `(.L_x_5) ;  /* 0x0000000000201947 */ /* 0x000fea0003800000 */
[----:B------:R-:W3:Y:S02]  /*0290*/  LDCU.64 UR6, c[0x0][0x348] ;  /* 0x00006900ff0677ac */ /* 0x000ee40008000a00 */
[----:B---3--:R-:W-:Y:S02]  /*02a0*/  UIADD3 UR10, UP1, UPT, UR6, 0x80, URZ ;  /* 0x00000080060a7890 */ /* 0x008fe4000ff3e0ff */
[----:B------:R-:W-:Y:S02]  /*02b0*/  UIADD3 UR6, UP0, UPT, UR6, 0x180, URZ ;  /* 0x0000018006067890 */ /* 0x000fe4000ff1e0ff */
[----:B------:R-:W-:Y:S02]  /*02c0*/  UIADD3.X UR11, UPT, UPT, URZ, UR7, URZ, UP1, !UPT ;  /* 0x00000007ff0b7290 */ /* 0x000fe40008ffe4ff */
[----:B------:R-:W-:-:S07]  /*02d0*/  UIADD3.X UR7, UPT, UPT, URZ, UR7, URZ, UP0, !UPT ;  /* 0x00000007ff077290 */ /* 0x000fce00087fe4ff */
[----:B------:R3:W-:Y:S02]  /*02e0*/  UTMACCTL.PF [UR10] ;  /* 0x000000000a0079b9 */ /* 0x0007e40008040000 */
[----:B------:R3:W-:Y:S02]  /*02f0*/  UTMACCTL.PF [UR6] ;  /* 0x00000000060079b9 */ /* 0x0007e40008040000 */
[----:B---3--:R-:W-:Y:S01]  /*0300*/  NOP ;  /* 0x0000000000007918 */ /* 0x008fe20000000000 */
.L_x_5:
[----:B------:R-:W-:Y:S05]  /*0310*/  BSYNC.RECONVERGENT B0 ;  /* 0x0000000000007941 */ /* 0x000fea0003800200 */
.L_x_4:
[----:B------:R-:W-:Y:S04]  /*0320*/  BSSY.RECONVERGENT B0, `(.L_x_6) ;  /* 0x000000a000007945 */ /* 0x000fe80003800200 */
        /* <DEDUP_REMOVED lines=9> */
.L_x_7:
[----:B------:R-:W-:Y:S05]  /*03c0*/  BSYNC.RECONVERGENT B0 ;  /* 0x0000000000007941 */ /* 0x000fea0003800200 */
.L_x_6:
[----:B------:R-:W3:Y:S01]  /*03d0*/  LDCU.64 UR6, c[0x0][0x888] ;  /* 0x00011100ff0677ac */ /* 0x000ee20008000a00 */
[----:B------:R-:W-:Y:S02]  /*03e0*/  UISETP.EQ.U32.AND UP1, UPT, UR4, URZ, UPT ;  /* 0x000000ff0400728c */ /* 0x000fe4000bf22070 */
[----:B------:R-:W-:Y:S02]  /*03f0*/  UPLOP3.LUT UP2, UPT, UPT, UPT, UPT, 0x80, 0x8 ;  /* 0x000000000008789c */ /* 0x000fe40003f4f070 */
[----:B---3--:R-:W-:-:S04]  /*0400*/  UISETP.NE.U32.AND UP0, UPT, UR6, URZ, UPT ;  /* 0x000000ff0600728c */ /* 0x008fc8000bf05070 */
[----:B------:R-:W-:-:S04]  /*0410*/  UISETP.NE.AND.EX UP0, UPT, UR7, URZ, UPT, UP0 ;  /* 0x000000ff0700728c */ /* 0x000fc8000bf05300 */
[----:B------:R-:W-:-:S04]  /*0420*/  UISETP.EQ.OR.EX UP3, UPT, UR5, URZ, !UP0, UP1 ;  /* 0x000000ff0500728c */ /* 0x000fc8000c762710 */
[----:B------:R-:W-:-:S05]  /*0430*/  UP2UR UR44, UPR, URZ, 0x8 ;  /* 0x00000008ff2c7883 */ /* 0x000fca0008000000 */
[----:B------:R-:W-:Y:S07]  /*0440*/  BRA.U !UP3, `(.L_x_8) ;  /* 0x000000010b207547 */ /* 0x000fee000b800000 */
[----:B-----5:R-:W-:Y:S01]  /*0450*/  R2UR UR6, R48 ;  /* 0x00000000300672ca */ /* 0x020fe200000e0000 */
[----:B------:R-:W-:Y:S02]  /*0460*/  UISETP.NE.U32.AND UP2, UPT, UR4, URZ, UPT ;  /* 0x000000ff0400728c */ /* 0x000fe4000bf45070 */
[----:B------:R-:W-:Y:S02]  /*0470*/  USEL UR4, URZ, 0xffffffff, UP0 ;  /* 0xffffffffff047887 */ /* 0x000fe40008000000 */
[----:B------:R-:W-:-:S08]  /*0480*/  UISETP.NE.AND.EX UP2, UPT, UR5, URZ, UPT, UP2 ;  /* 0x000000ff0500728c */ /* 0x000fd0000bf45320 */
[----:B------:R-:W-:-:S04]  /*0490*/  UISETP.NE.AND UP1, UPT, UR6, URZ, UPT ;  /* 0x000000ff0600728c */ /* 0x000fc8000bf25270 */
[----:B------:R-:W-:-:S04]  /*04a0*/  @!UP2 USEL UR4, URZ, 0xffffffff, UP1 ;  /* 0xffffffffff04a887 */ /* 0x000fc80008800000 */
[----:B------:R-:W-:-:S04]  /*04b0*/  ULOP3.LUT UR4, UR4, 0x1, URZ, 0xc0, !UPT ;  /* 0x0000000104047892 */ /* 0x000fc8000f8ec0ff */
[----:B------:R-:W-:-:S11]  /*04c0*/  UISETP.NE.U32.AND UP2, UPT, UR4, 0x1, UPT ;  /* 0x000000010400788c */ /* 0x000fd6000bf45070 */
.L_x_8:
[----:B--2---:R-:W2:Y:S01]  /*04d0*/  SHFL.IDX PT, R2, R106, RZ, 0x1f ;  /* 0x00001fff6a027589 */ /* 0x004ea200000e0000 */
[----:B------:R-:W-:-:S04]  /*04e0*/  UISETP.NE.AND UP1, UPT, UR8, 0x2, UPT ;  /* 0x000000020800788c */ /* 0x000fc8000bf25270 */
[----:B------:R-:W-:Y:S01]  /*04f0*/  USEL UR13, URZ, 0x1, UP1 ;  /* 0x00000001ff0d7887 */ /* 0x000fe20008800000 */
[----:B--2---:R-:W-:-:S13]  /*0500*/  ISETP.NE.AND P0, PT, R2, RZ, PT ;  /* 0x000000ff0200720c */ /* 0x004fda0003f05270 */
[----:B------:R-:W-:Y:S05]  /*0510*/  @P0 BRA `(.L_x_9) ;  /* 0x0000000000480947 */ /* 0x000fea0003800000 */
[----:B------:R-:W2:Y:S01]  /*0520*/  S2UR UR5, SR_CgaCtaId ;  /* 0x00000000000579c3 */ /* 0x000ea20000008800 */
[----:B------:R-:W-:Y:S01]  /*0530*/  UMOV UR6, 0x400 ;  /* 0x0000040000067882 */ /* 0x000fe20000000000 */
[----:B------:R-:W-:Y:S01]  /*0540*/  UMOV UR4, 0x1 ;  /* 0x0000000100047882 */ /* 0x000fe20000000000 */
[----:B------:R-:W-:Y:S01]  /*0550*/  ELECT P0, URZ, PT ;  /* 0x0000000000ff782f */ /* 0x000fe20003800000 */
[----:B--2---:R-:W-:Y:S02]  /*0560*/  ULEA UR5, UR5, UR6, 0x18 ;  /* 0x0000000605057291 */ /* 0x004fe4000f8ec0ff */
[----:B------:R-:W-:-:S04]  /*0570*/  UIADD3 UR6, UPT, UPT, -UR4, 0x100000, URZ ;  /* 0x0010000004067890 */ /* 0x000fc8000fffe1ff */
[----:B------:R-:W-:Y:S02]  /*0580*/  USHF.L.U32 UR7, UR6, 0xb, URZ ;  /* 0x0000000b06077899 */ /* 0x000fe400080006ff */
[----:B------:R-:W-:Y:S01]  /*0590*/  USHF.L.U32 UR6, UR6, 0x1, URZ ;  /* 0x0000000106067899 */ /* 0x000fe200080006ff */
[----:B------:R-:W2:Y:S11]  /*05a0*/  FENCE.VIEW.ASYNC.S ;  /* 0x00000000000073c6 */ /* 0x000eb60000000000 */
[----:B--2---:R2:W3:Y:S01]  /*05b0*/  SYNCS.EXCH.64 URZ, [UR5], UR6 ;  /* 0x0000000605ff75b2 */ /* 0x0044e20008000100 */
[----:B------:R2:W4:Y:S01]  /*05c0*/  SYNCS.EXCH.64 URZ, [UR5+0x20], UR6 ;  /* 0x0000200605ff75b2 */ /* 0x0005220008000100 */
[----:B------:R2:W1:Y:S01]  /*05d0*/  SYNCS.EXCH.64 URZ, [UR5+0x8], UR6 ;  /* 0x0000080605ff75b2 */ /* 0x0004620008000100 */
[----:B------:R2:W1:Y:S01]  /*05e0*/  SYNCS.EXCH.64 URZ, [UR5+0x28], UR6 ;  /* 0x0000280605ff75b2 */ /* 0x0004620008000100 */
[----:B------:R2:W1:Y:S01]  /*05f0*/  SYNCS.EXCH.64 URZ, [UR5+0x10], UR6 ;  /* 0x0000100605ff75b2 */ /* 0x0004620008000100 */
[----:B------:R2:W1:Y:S01]  /*0600*/  SYNCS.EXCH.64 URZ, [UR5+0x30], UR6 ;  /* 0x0000300605ff75b2 */ /* 0x0004620008000100 */
[----:B------:R2:W1:Y:S01]  /*0610*/  SYNCS.EXCH.64 URZ, [UR5+0x18], UR6 ;  /* 0x0000180605ff75b2 */ /* 0x0004620008000100 */
[----:B------:R2:W1:Y:S01]  /*0620*/  SYNCS.EXCH.64 URZ, [UR5+0x38], UR6 ;  /* 0x0000380605ff75b2 */ /* 0x0004620008000100 */
[----:B------:R-:W-:Y:S01]  /*0630*/  NOP ;  /* 0x0000000000007918 */ /* 0x000fe20000000000 */
.L_x_9:
[----:B------:R-:W2:Y:S01]  /*0640*/  SHFL.IDX PT, R2, R106, RZ, 0x1f ;  /* 0x00001fff6a027589 */ /* 0x000ea200000e0000 */
[----:B------:R-:W-:Y:S01]  /*0650*/  NOP ;  /* 0x0000000000007918 */ /* 0x000fe20000000000 */
[----:B--2---:R-:W-:-:S13]  /*0660*/  ISETP.NE.AND P0, PT, R2, 0x1, PT ;  /* 0x000000010200780c */ /* 0x004fda0003f05270 */
[----:B------:R-:W-:Y:S05]  /*0670*/  @P0 BRA `(.L_x_10) ;  /* 0x0000000000400947 */ /* 0x000fea0003800000 */
[----:B------:R-:W2:Y:S01]  /*0680*/  S2UR UR6, SR_CgaCtaId ;  /* 0x00000000000679c3 */ /* 0x000ea20000008800 */
[----:B------:R-:W-:Y:S01]  /*0690*/  UMOV UR7, 0x400 ;  /* 0x0000040000077882 */ /* 0x000fe20000000000 */
[----:B------:R-:W-:Y:S01]  /*06a0*/  UMOV UR5, 0x20 ;  /* 0x0000002000057882 */ /* 0x000fe20000000000 */
[----:B------:R-:W-:Y:S01]  /*06b0*/  UMOV UR4, 0x80 ;  /* 0x0000008000047882 */ /* 0x000fe20000000000 */
[----:B------:R-:W-:-:S04]  /*06c0*/  UIADD3 UR10, UPT, UPT, -UR5, 0x100000, URZ ;  /* 0x00100000050a7890 */ /* 0x000fc8000fffe1ff */
[----:B------:R-:W-:Y:S02]  /*06d0*/  USHF.L.U32 UR11, UR10, 0xb, URZ ;  /* 0x0000000b0a0b7899 */ /* 0x000fe400080006ff */
[----:B------:R-:W-:Y:S02]  /*06e0*/  USHF.L.U32 UR10, UR10, 0x1, URZ ;  /* 0x000000010a0a7899 */ /* 0x000fe400080006ff */
[----:B------:R-:W-:-:S04]  /*06f0*/  UIADD3 UR4, UPT, UPT, -UR4, 0x100000, URZ ;  /* 0x0010000004047890 */ /* 0x000fc8000fffe1ff */
[----:B------:R-:W-:Y:S02]  /*0700*/  USHF.L.U32 UR5, UR4, 0xb, URZ ;  /* 0x0000000b04057899 */ /* 0x000fe400080006ff */
[----:B------:R-:W-:Y:S01]  /*0710*/  USHF.L.U32 UR4, UR4, 0x1, URZ ;  /* 0x0000000104047899 */ /* 0x000fe200080006ff */
[----:B------:R-:W-:Y:S01]  /*0720*/  ELECT P0, URZ, PT ;  /* 0x0000000000ff782f */ /* 0x000fe20003800000 */
[----:B--2---:R-:W-:Y:S01]  /*0730*/  ULEA UR6, UR6, UR7, 0x18 ;  /* 0x0000000706067291 */ /* 0x004fe2000f8ec0ff */
[----:B------:R-:W2:Y:S11]  /*0740*/  FENCE.VIEW.ASYNC.S ;  /* 0x00000000000073c6 */ /* 0x000eb60000000000 */
[----:B--2---:R2:W1:Y:S01]  /*0750*/  SYNCS.EXCH.64 URZ, [UR6+0x40], UR10 ;  /* 0x0000400a06ff75b2 */ /* 0x0044620008000100 */
[----:B------:R2:W1:Y:S01]  /*0760*/  SYNCS.EXCH.64 URZ, [UR6+0x48], UR4 ;  /* 0x0000480406ff75b2 */ /* 0x0004620008000100 */
[----:B------:R-:W-:Y:S01]  /*0770*/  NOP ;  /* 0x0000000000007918 */ /* 0x000fe20000000000 */
.L_x_10:
[----:B------:R-:W3:Y:S01]  /*0780*/  SHFL.IDX PT, R2, R106, RZ, 0x1f ;  /* 0x00001fff6a027589 */ /* 0x000ee200000e0000 */
[----:B------:R-:W-:Y:S01]  /*0790*/  NOP ;  /* 0x0000000000007918 */ /* 0x000fe20000000000 */
[----:B---3--:R-:W-:-:S13]  /*07a0*/  ISETP.NE.AND P0, PT, R2, 0x3, PT ;  /* 0x000000030200780c */ /* 0x008fda0003f05270 */
[----:B------:R-:W-:Y:S05]  /*07b0*/  @P0 BRA `(.L_x_11) ;  /* 0x0000000000300947 */ /* 0x000fea0003800000 */
[----:B--2---:R-:W2:Y:S01]  /*07c0*/  S2UR UR5, SR_CgaCtaId ;  /* 0x00000000000579c3 */ /* 0x004ea20000008800 */
        /* <DEDUP_REMOVED lines=8> */
[----:B--2---:R3:W2:Y:S01]  /*0850*/  SYNCS.EXCH.64 URZ, [UR5+0x50], UR6 ;  /* 0x0000500605ff75b2 */ /* 0x0046a20008000100 */
[----:B------:R3:W1:Y:S02]  /*0860*/  SYNCS.EXCH.64 URZ, [UR5+0x58], UR6 ;  /* 0x0000580605ff75b2 */ /* 0x0006640008000100 */
[----:B---3--:R-:W-:Y:S01]  /*0870*/  NOP ;  /* 0x0000000000007918 */ /* 0x008fe20000000000 */
.L_x_11:
[----:B------:R-:W3:Y:S01]  /*0880*/  SHFL.IDX PT, R2, R106, RZ, 0x1f ;  /* 0x00001fff6a027589 */ /* 0x000ee200000e0000 */
[----:B------:R-:W-:Y:S01]  /*0890*/  NOP ;  /* 0x0000000000007918 */ /* 0x000fe20000000000 */
[----:B---3--:R-:W-:-:S13]  /*08a0*/  ISETP.NE.AND P0, PT, R2, 0x4, PT ;  /* 0x000000040200780c */ /* 0x008fda0003f05270 */
[----:B------:R-:W-:Y:S05]  /*08b0*/  @P0 BRA `(.L_x_12) ;  /* 0x00000000004c0947 */ /* 0x000fea0003800000 */
[----:B--2---:R-:W2:Y:S01]  /*08c0*/  S2UR UR5, SR_CgaCtaId ;  /* 0x00000000000579c3 */ /* 0x004ea20000008800 */
[----:B------:R-:W-:Y:S01]  /*08d0*/  UMOV UR7, 0x100 ;  /* 0x0000010000077882 */ /* 0x000fe20000000000 */
[----:B------:R-:W-:Y:S01]  /*08e0*/  UMOV UR6, 0x400 ;  /* 0x0000040000067882 */ /* 0x000fe20000000000 */
[----:B------:R-:W-:Y:S01]  /*08f0*/  USEL UR7, UR7, 0xe0, UP2 ;  /* 0x000000e007077887 */ /* 0x000fe20009000000 */
[----:B------:R-:W-:Y:S01]  /*0900*/  UMOV UR4, 0x1 ;  /* 0x0000000100047882 */ /* 0x000fe20000000000 */
[----:B------:R-:W-:Y:S01]  /*0910*/  ELECT P0, URZ, PT ;  /* 0x0000000000ff782f */ /* 0x000fe20003800000 */
[----:B------:R-:W-:-:S04]  /*0920*/  UIADD3 UR10, UPT, UPT, -UR4, 0x100000, URZ ;  /* 0x00100000040a7890 */ /* 0x000fc8000fffe1ff */
[----:B------:R-:W-:Y:S02]  /*0930*/  USHF.L.U32 UR11, UR10, 0xb, URZ ;  /* 0x0000000b0a0b7899 */ /* 0x000fe400080006ff */
[----:B------:R-:W-:Y:S02]  /*0940*/  USHF.L.U32 UR10, UR10, 0x1, URZ ;  /* 0x000000010a0a7899 */ /* 0x000fe400080006ff */
[----:B--2---:R-:W-:Y:S02]  /*0950*/  ULEA UR5, UR5, UR6, 0x18 ;  /* 0x0000000605057291 */ /* 0x004fe4000f8ec0ff */
[----:B------:R-:W-:-:S04]  /*0960*/  UIADD3 UR6, UPT, UPT, -UR7, 0x100000, URZ ;  /* 0x0010000007067890 */ /* 0x000fc8000fffe1ff */
[----:B------:R-:W-:Y:S02]  /*0970*/  USHF.L.U32 UR7, UR6, 0xb, URZ ;  /* 0x0000000b06077899 */ /* 0x000fe400080006ff */
[----:B------:R-:W-:Y:S01]  /*0980*/  USHF.L.U32 UR6, UR6, 0x1, URZ ;  /* 0x0000000106067899 */ /* 0x000fe200080006ff */
[----:B------:R-:W2:Y:S03]  /*0990*/  FENCE.VIEW.ASYNC.S ;  /* 0x00000000000073c6 */ /* 0x000ea60000000000 */
[----:B--2---:R3:W2:Y:S08]  /*09a0*/  SYNCS.EXCH.64 URZ, [UR5+0x60], UR10 ;  /* 0x0000600a05ff75b2 */ /* 0x0046b00008000100 */
[----:B------:R3:W1:Y:S01]  /*09b0*/  SYNCS.EXCH.64 URZ, [UR5+0x70], UR6 ;  /* 0x0000700605ff75b2 */ /* 0x0006620008000100 */
[----:B------:R3:W1:Y:S01]  /*09c0*/  SYNCS.EXCH.64 URZ, [UR5+0x68], UR10 ;  /* 0x0000680a05ff75b2 */ /* 0x0006620008000100 */
[----:B------:R3:W1:Y:S02]  /*09d0*/  SYNCS.EXCH.64 URZ, [UR5+0x78], UR6 ;  /* 0x0000780605ff75b2 */ /* 0x0006640008000100 */
[----:B---3--:R-:W-:Y:S01]  /*09e0*/  NOP ;  /* 0x0000000000007918 */ /* 0x008fe20000000000 */
.L_x_12:
[----:B------:R-:W3:Y:S01]  /*09f0*/  SHFL.IDX PT, R2, R106, RZ, 0x1f ;  /* 0x00001fff6a027589 */ /* 0x000ee200000e0000 */
[----:B------:R-:W-:Y:S01]  /*0a00*/  NOP ;  /* 0x0000000000007918 */ /* 0x000fe20000000000 */
[----:B---3--:R-:W-:-:S13]  /*0a10*/  ISETP.NE.AND P0, PT, R2, 0x5, PT ;  /* 0x000000050200780c */ /* 0x008fda0003f05270 */
[----:B------:R-:W-:Y:S05]  /*0a20*/  @P0 BRA `(.L_x_13) ;  /* 0x0000000000580947 */ /* 0x000fea0003800000 */
[----:B--2---:R-:W2:Y:S01]  /*0a30*/  S2UR UR6, SR_CgaCtaId ;  /* 0x00000000000679c3 */ /* 0x004ea20000008800 */
        /* <DEDUP_REMOVED lines=12> */
[----:B--2---:R3:W2:Y:S01]  /*0b00*/  SYNCS.EXCH.64 URZ, [UR6+0x80], UR10 ;  /* 0x0000800a06ff75b2 */ /* 0x0046a20008000100 */
[----:B------:R3:W1:Y:S01]  /*0b10*/  SYNCS.EXCH.64 URZ, [UR6+0xa0], UR4 ;  /* 0x0000a00406ff75b2 */ /* 0x0006620008000100 */
[----:B------:R3:W1:Y:S01]  /*0b20*/  SYNCS.EXCH.64 URZ, [UR6+0x88], UR10 ;  /* 0x0000880a06ff75b2 */ /* 0x0006620008000100 */
[----:B------:R3:W1:Y:S01]  /*0b30*/  SYNCS.EXCH.64 URZ, [UR6+0xa8], UR4 ;  /* 0x0000a80406ff75b2 */ /* 0x0006620008000100 */
[----:B------:R3:W1:Y:S01]  /*0b40*/  SYNCS.EXCH.64 URZ, [UR6+0x90], UR10 ;  /* 0x0000900a06ff75b2 */ /* 0x0006620008000100 */
[----:B------:R3:W1:Y:S01]  /*0b50*/  SYNCS.EXCH.64 URZ, [UR6+0xb0], UR4 ;  /* 0x0000b00406ff75b2 */ /* 0x0006620008000100 */
[----:B------:R3:W1:Y:S01]  /*0b60*/  SYNCS.EXCH.64 URZ, [UR6+0x98], UR10 ;  /* 0x0000980a06ff75b2 */ /* 0x0006620008000100 */
[----:B------:R3:W1:Y:S02]  /*0b70*/  SYNCS.EXCH.64 URZ, [UR6+0xb8], UR4 ;  /* 0x0000b80406ff75b2 */ /* 0x0006640008000100 */
[----:B---3--:R-:W-:Y:S01]  /*0b80*/  NOP ;  /* 0x0000000000007918 */ /* 0x008fe20000000000 */
.L_x_13:
        /* <DEDUP_REMOVED lines=14> */
[----:B------:R3:W1:Y:S01]  /*0c70*/  SYNCS.EXCH.64 URZ, [UR5+0xd0], UR6 ;  /* 0x0000d00605ff75b2 */ /* 0x0006620008000100 */
[----:B------:R3:W1:Y:S01]  /*0c80*/  SYNCS.EXCH.64 URZ, [UR5+0xc8], UR6 ;  /* 0x0000c80605ff75b2 */ /* 0x0006620008000100 */
[----:B------:R3:W1:Y:S02]  /*0c90*/  SYNCS.EXCH.64 URZ, [UR5+0xd8], UR6 ;  /* 0x0000d80605ff75b2 */ /* 0x0006640008000100 */
[----:B---3--:R-:W-:Y:S01]  /*0ca0*/  NOP ;  /* 0x0000000000007918 */ /* 0x008fe20000000000 */
.L_x_14:
[----:B--2---:R-:W2:Y:S01]  /*0cb0*/  S2UR UR5, SR_CTAID.X ;  /* 0x00000000000579c3 */ /* 0x004ea20000002500 */
[----:B------:R-:W-:-:S05]  /*0cc0*/  CS2R.32 R99, SR_CgaSize ;  /* 0x0000000000637805 */ /* 0x000fca0000008a00 */
[----:B------:R-:W-:-:S05]  /*0cd0*/  IMAD R99, R99, -0xa0, RZ ;  /* 0xffffff6063637824 */ /* 0x000fca00078e02ff */
[----:B------:R-:W-:-:S14]  /*0ce0*/  R2UR UR7, R99 ;  /* 0x00000000630772ca */ /* 0x000fdc00000e0000 */
[----:B------:R-:W3:Y:S01]  /*0cf0*/  LDCU UR7, c[0x0][UR7+0x2b0] ;  /* 0x00005600070777ac */ /* 0x000ee20008000800 */
[----:B------:R-:W-:Y:S01]  /*0d00*/  NOP ;  /* 0x0000000000007918 */ /* 0x000fe20000000000 */
[----:B------:R-:W-:-:S05]  /*0d10*/  CS2R.32 R99, SR_CgaSize ;  /* 0x0000000000637805 */ /* 0x000fca0000008a00 */
[----:B------:R-:W-:-:S05]  /*0d20*/  IMAD R99, R99, -0xa0, RZ ;  /* 0xffffff6063637824 */ /* 0x000fca00078e02ff */
[----:B------:R-:W-:-:S14]  /*0d30*/  R2UR UR6, R99 ;  /* 0x00000000630672ca */ /* 0x000fdc00000e0000 */
[----:B------:R-:W4:Y:S01]  /*0d40*/  LDCU UR6, c[0x0][UR6+0x2b4] ;  /* 0x00005680060677ac */ /* 0x000f220008000800 */
[----:B------:R-:W1:Y:S08]  /*0d50*/  S2UR UR4, SR_CTAID.Y ;  /* 0x00000000000479c3 */ /* 0x000e700000002600 */
[----:B------:R-:W4:Y:S01]  /*0d60*/  LDC R9, c[0x0][0xb24] ;  /* 0x0002c900ff097b82 */ /* 0x000f220000000800 */
[----:B--2---:R-:W-:-:S02]  /*0d70*/  I2FP.F32.U32 R5, UR5 ;  /* 0x0000000500057c45 */ /* 0x004fc40008201000 */
[----:B------:R-:W-:-:S05]  /*0d80*/  CS2R.32 R3, SR_CgaSize ;  /* 0x0000000000037805 */ /* 0x000fca0000008a00 */
[----:B------:R-:W-:-:S06]  /*0d90*/  IMAD R3, R3, -0xa0, RZ ;  /* 0xffffff6003037824 */ /* 0x000fcc00078e02ff */
[----:B------:R-:W2:Y:S01]  /*0da0*/  LDC R3, c[0x0][R3+0x2a0] ;  /* 0x0000a80003037b82 */ /* 0x000ea20000000800 */
[----:B------:R-:W-:Y:S01]  /*0db0*/  MOV R99, UR5 ;  /* 0x0000000500637c02 */ /* 0x000fe20008000f00 */
[----:B---3--:R-:W-:Y:S01]  /*0dc0*/  FMUL R5, R5, UR7 ;  /* 0x0000000705057c20 */ /* 0x008fe20008400000 */
[----:B-1----:R-:W-:Y:S02]  /*0dd0*/  I2FP.F32.U32 R4, UR4 ;  /* 0x0000000400047c45 */ /* 0x002fe40008201000 */
[----:B------:R-:W-:-:S05]  /*0de0*/  CS2R.32 R2, SR_CgaSize ;  /* 0x0000000000027805 */ /* 0x000fca0000008a00 */
[----:B------:R-:W-:-:S06]  /*0df0*/  IMAD R2, R2, -0xa0, RZ ;  /* 0xffffff6002027824 */ /* 0x000fcc00078e02ff */
[----:B------:R-:W1:Y:S01]  /*0e00*/  LDC R2, c[0x0][R2+0x2a4] ;  /* 0x0000a90002027b82 */ /* 0x000e620000000800 */
[----:B------:R-:W3:Y:S01]  /*0e10*/  F2I.U32.TRUNC.NTZ R96, R5 ;  /* 0x0000000500607305 */ /* 0x000ee2000020f000 */
[----:B------:R-:W-:Y:S01]  /*0e20*/  MOV R97, UR4 ;  /* 0x0000000400617c02 */ /* 0x000fe20008000f00 */
[----:B----4-:R-:W-:-:S05]  /*0e30*/  FMUL R4, R4, UR6 ;  /* 0x0000000604047c20 */ /* 0x010fca0008400000 */
[----:B------:R-:W-:Y:S01]  /*0e40*/  BAR.SYNC.DEFER_BLOCKING 0x0 ;  /* 0x0000000000007b1d */ /* 0x000fe20000010000 */
[----:B------:R-:W-:-:S05]  /*0e50*/  ISETP.GE.AND P0, PT, R9, 0x1, PT ;  /* 0x000000010900780c */ /* 0x000fca0003f06270 */
[----:B------:R-:W4:Y:S02]  /*0e60*/  F2I.U32.TRUNC.NTZ R81, R4 ;  /* 0x0000000400517305 */ /* 0x000f24000020f000 */
[----:B------:R-:W1:Y:S01]  /*0e70*/  S2UR UR36, SR_CTAID.Z ;  /* 0x00000000002479c3 */ /* 0x000e620000002700 */
[----:B---3--:R-:W-:-:S05]  /*0e80*/  IADD3 R96, PT, PT, -R96, RZ, RZ ;  /* 0x000000ff60607210 */ /* 0x008fca0007ffe1ff */
[----:B--2---:R-:W-:Y:S01]  /*0e90*/  IMAD R96, R3, R96, UR5 ;  /* 0x0000000503607e24 */ /* 0x004fe2000f8e0260 */
[----:B----4-:R-:W-:-:S05]  /*0ea0*/  IADD3 R81, PT, PT, -R81, RZ, RZ ;  /* 0x000000ff51517210 */ /* 0x010fca0007ffe1ff */
[----:B-1----:R-:W-:Y:S01]  /*0eb0*/  IMAD R81, R2, R81, UR4 ;  /* 0x0000000402517e24 */ /* 0x002fe2000f8e0251 */
[----:B------:R-:W-:Y:S06]  /*0ec0*/  @!P0 BRA `(.L_x_15) ;  /* 0x0000000000b88947 */ /* 0x000fec0003800000 */
[----:B------:R-:W1:Y:S01]  /*0ed0*/  LDC.64 R4, c[0x0][0xb18] ;  /* 0x0002c600ff047b82 */ /* 0x000e620000000a00 */
[----:B------:R-:W-:-:S07]  /*0ee0*/  ISETP.NE.AND P0, PT, R9, 0x1, PT ;  /* 0x000000010900780c */ /* 0x000fce0003f05270 */
[----:B------:R-:W2:Y:S08]  /*0ef0*/  LDC R10, c[0x0][0xb0c] ;  /* 0x0002c300ff0a7b82 */ /* 0x000eb00000000800 */
[----:B------:R-:W3:Y:S08]  /*0f00*/  LDC R11, c[0x0][0x370] ;  /* 0x0000dc00ff0b7b82 */ /* 0x000ef00000000800 */
[----:B------:R-:W4:Y:S01]  /*0f10*/  LDC R12, c[0x0][0x374] ;  /* 0x0000dd00ff0c7b82 */ /* 0x000f220000000800 */
[----:B-1----:R-:W-:-:S07]  /*0f20*/  ISETP.NE.AND P1, PT, R4, 0x1, PT ;  /* 0x000000010400780c */ /* 0x002fce0003f25270 */
[----:B------:R-:W3:Y:S01]  /*0f30*/  LDC.64 R6, c[0x0][0xb10] ;  /* 0x0002c400ff067b82 */ /* 0x000ee20000000a00 */
[----:B--2---:R-:W-:-:S07]  /*0f40*/  ISETP.NE.AND P2, PT, R10, 0x1, PT ;  /* 0x000000010a00780c */ /* 0x004fce0003f45270 */
[----:B------:R-:W1:Y:S08]  /*0f50*/  LDC R8, c[0x0][0xb20] ;  /* 0x0002c800ff087b82 */ /* 0x000e700000000800 */
[----:B------:R-:W2:Y:S01]  /*0f60*/  LDC.64 R2, c[0x0][0xb28] ;  /* 0x0002ca00ff027b82 */ /* 0x000ea20000000a00 */
[----:B----4-:R-:W-:-:S04]  /*0f70*/  IMAD.HI.U32 R13, R12, R5, RZ ;  /* 0x000000050c0d7227 */ /* 0x010fc800078e00ff */
[----:B------:R-:W-:-:S04]  /*0f80*/  IMAD.HI.U32 R5, R97, R5, RZ ;  /* 0x0000000561057227 */ /* 0x000fc800078e00ff */
[----:B---3--:R-:W-:-:S04]  /*0f90*/  IMAD.HI.U32 R14, R11, R6, RZ ;  /* 0x000000060b0e7227 */ /* 0x008fc800078e00ff */
[----:B------:R-:W-:Y:S01]  /*0fa0*/  IMAD.HI.U32 R16, R99, R6, RZ ;  /* 0x0000000663107227 */ /* 0x000fe200078e00ff */
[-C--:B------:R-:W-:Y:S02]  /*0fb0*/  @P2 SHF.R.U32.HI R11, RZ, R7.reuse, R14 ;  /* 0x00000007ff0b2219 */ /* 0x080fe4000001160e */
[-C--:B-1----:R-:W-:Y:S02]  /*0fc0*/  @P1 SHF.R.U32.HI R12, RZ, R8.reuse, R13 ;  /* 0x00000008ff0c1219 */ /* 0x082fe4000001160d */
[----:B------:R-:W-:Y:S02]  /*0fd0*/  SHF.R.U32.HI R8, RZ, R8, R5 ;  /* 0x00000008ff087219 */ /* 0x000fe40000011605 */
[----:B------:R-:W-:Y:S02]  /*0fe0*/  SHF.R.U32.HI R16, RZ, R7, R16 ;  /* 0x00000007ff107219 */ /* 0x000fe40000011610 */
[----:B------:R-:W-:Y:S01]  /*0ff0*/  SEL R5, R97, R8, !P1 ;  /* 0x0000000861057207 */ /* 0x000fe20004800000 */
[----:B--2---:R-:W-:Y:S01]  /*1000*/  IMAD.HI.U32 R14, R12, R2, RZ ;  /* 0x000000020c0e7227 */ /* 0x004fe200078e00ff */
[----:B------:R-:W-:-:S03]  /*1010*/  SEL R7, R99, R16, !P2 ;  /* 0x0000001063077207 */ /* 0x000fc60005000000 */
[----:B------:R-:W-:Y:S01]  /*1020*/  IMAD.HI.U32 R6, R11, R2, RZ ;  /* 0x000000020b067227 */ /* 0x000fe200078e00ff */
[----:B------:R-:W-:-:S04]  /*1030*/  @P0 SHF.R.U32.HI R12, RZ, R3, R14 ;  /* 0x00000003ff0c0219 */ /* 0x000fc8000001160e */
[----:B------:R-:W-:Y:S01]  /*1040*/  @P0 SHF.R.U32.HI R11, RZ, R3, R6 ;  /* 0x00000003ff0b0219 */ /* 0x000fe20000011606 */
[----:B------:R-:W-:-:S04]  /*1050*/  IMAD R12, R12, R9, RZ ;  /* 0x000000090c0c7224 */ /* 0x000fc800078e02ff */
[----:B------:R-:W-:Y:S01]  /*1060*/  IMAD R6, R11, R9, RZ ;  /* 0x000000090b067224 */ /* 0x000fe200078e02ff */
[----:B------:R-:W-:-:S04]  /*1070*/  ISETP.GE.AND P1, PT, R5, R12, PT ;  /* 0x0000000c0500720c */ /* 0x000fc80003f26270 */
[----:B------:R-:W-:Y:S01]  /*1080*/  ISETP.GE.OR P1, PT, R7, R6, P1 ;  /* 0x000000060700720c */ /* 0x000fe20000f26670 */
[----:B------:R-:W-:-:S05]  /*1090*/  IMAD.HI.U32 R6, R5, R2, RZ ;  /* 0x0000000205067227 */ /* 0x000fca00078e00ff */
[----:B------:R-:W-:-:S04]  /*10a0*/  SHF.R.U32.HI R6, RZ, R3, R6 ;  /* 0x00000003ff067219 */ /* 0x000fc80000011606 */
[----:B------:R-:W-:-:S03]  /*10b0*/  SEL R6, R5, R6, !P0 ;  /* 0x0000000605067207 */ /* 0x000fc60004000000 */
[----:B------:R-:W-:Y:S01]  /*10c0*/  @!P1 IMAD.HI.U32 R8, R7, R2, RZ ;  /* 0x0000000207089227 */ /* 0x000fe200078e00ff */
[----:B------:R-:W-:-:S04]  /*10d0*/  IADD3 R2, PT, PT, -R6, RZ, RZ ;  /* 0x000000ff06027210 */ /* 0x000fc80007ffe1ff */
[----:B------:R-:W-:Y:S01]  /*10e0*/  @!P1 SHF.R.U32.HI R8, RZ, R3, R8 ;  /* 0x00000003ff089219 */ /* 0x000fe20000011608 */
[----:B------:R-:W-:-:S03]  /*10f0*/  IMAD R2, R9, R2, R5 ;  /* 0x0000000209027224 */ /* 0x000fc600078e0205 */
[----:B------:R-:W-:Y:S02]  /*1100*/  @!P1 SEL R3, R7, R8, !P0 ;  /* 0x0000000807039207 */ /* 0x000fe40004000000 */
[----:B------:R-:W-:-:S03]  /*1110*/  IADD3 R8, PT, PT, -R5, RZ, RZ ;  /* 0x000000ff05087210 */ /* 0x000fc60007ffe1ff */
[--C-:B------:R-:W-:Y:S02]  /*1120*/  @!P1 IMAD.IADD R6, R6, 0x1, -R3.reuse ;  /* 0x0000000106069824 */ /* 0x100fe400078e0a03 */
[----:B------:R-:W-:Y:S01]  /*1130*/  @!P1 IMAD R3, R2, R11, R3 ;  /* 0x0000000b02039224 */ /* 0x000fe200078e0203 */
[----:B------:R-:W-:Y:S01]  /*1140*/  IADD3 R2, PT, PT, -R7, RZ, RZ ;  /* 0x000000ff07027210 */ /* 0x000fe20007ffe1ff */
[----:B------:R-:W-:Y:S02]  /*1150*/  @!P1 IMAD R5, R6, R9, R7 ;  /* 0x0000000906059224 */ /* 0x000fe400078e0207 */
[----:B------:R-:W-:Y:S02]  /*1160*/  IMAD R8, R4, R8, R97 ;  /* 0x0000000804087224 */ /* 0x000fe400078e0261 */
[----:B------:R-:W-:Y:S02]  /*1170*/  @!P1 IMAD.MOV.U32 R7, RZ, RZ, R3 ;  /* 0x000000ffff079224 */ /* 0x000fe400078e0003 */
[----:B------:R-:W-:-:S02]  /*1180*/  IMAD R2, R10, R2, R99 ;  /* 0x000000020a027224 */ /* 0x000fc400078e0263 */
[----:B------:R-:W-:Y:S02]  /*1190*/  IMAD R97, R5, R4, R8 ;  /* 0x0000000405617224 */ /* 0x000fe400078e0208 */
[----:B------:R-:W-:Y:S02]  /*11a0*/  IMAD R99, R7, R10, R2 ;  /* 0x0000000a07637224 */ /* 0x000fe400078e0202 */
.L_x_15:
[----:B------:R-:W1:Y:S01]  /*11b0*/  LDCU UR4, c[0x0][0xb30] ;  /* 0x00016600ff0477ac */ /* 0x000e620008000800 */
[----:B------:R-:W2:Y:S08]  /*11c0*/  S2UR UR37, SR_CgaCtaId ;  /* 0x00000000002579c3 */ /* 0x000eb00000008800 */
[----:B------:R-:W3:Y:S01]  /*11d0*/  LDC R40, c[0x0][0xb24] ;  /* 0x0002c900ff287b82 */ /* 0x000ee20000000800 */
[----:B-1----:R-:W-:-:S09]  /*11e0*/  UISETP.NE.AND UP1, UPT, UR4, 0x1, UPT ;  /* 0x000000010400788c */ /* 0x002fd2000bf25270 */
[----:B--2---:R-:W-:Y:S05]  /*11f0*/  BRA.U UP1, `(.L_x_16) ;  /* 0x0000000101407547 */ /* 0x004fea000b800000 */
[----:B------:R-:W1:Y:S08]  /*1200*/  LDC.64 R4, c[0x0][0xb10] ;  /* 0x0002c400ff047b82 */ /* 0x000e700000000a00 */
[----:B------:R-:W2:Y:S08]  /*1210*/  LDC.64 R2, c[0x0][0xb18] ;  /* 0x0002c600ff027b82 */ /* 0x000eb00000000a00 */
[----:B------:R-:W4:Y:S08]  /*1220*/  LDC R6, c[0x0][0xb20] ;  /* 0x0002c800ff067b82 */ /* 0x000f300000000800 */
[----:B------:R-:W3:Y:S01]  /*1230*/  LDC R8, c[0x0][0xb0c] ;  /* 0x0002c300ff087b82 */ /* 0x000ee20000000800 */
[----:B-1----:R-:W-:-:S05]  /*1240*/  IMAD.HI.U32 R4, R99, R4, RZ ;  /* 0x0000000463047227 */ /* 0x002fca00078e00ff */
[----:B------:R-:W-:Y:S01]  /*1250*/  SHF.R.U32.HI R4, RZ, R5, R4 ;  /* 0x00000005ff047219 */ /* 0x000fe20000011604 */
[----:B--2---:R-:W-:Y:S01]  /*1260*/  IMAD.HI.U32 R3, R97, R3, RZ ;  /* 0x0000000361037227 */ /* 0x004fe200078e00ff */
[----:B------:R-:W-:-:S04]  /*1270*/  ISETP.NE.AND P0, PT, R2, 0x1, PT ;  /* 0x000000010200780c */ /* 0x000fc80003f05270 */
[----:B----4-:R-:W-:-:S04]  /*1280*/  SHF.R.U32.HI R6, RZ, R6, R3 ;  /* 0x00000006ff067219 */ /* 0x010fc80000011603 */
[----:B------:R-:W-:Y:S02]  /*1290*/  SEL R3, R97, R6, !P0 ;  /* 0x0000000661037207 */ /* 0x000fe40004000000 */
[----:B---3--:R-:W-:-:S04]  /*12a0*/  ISETP.NE.AND P1, PT, R8, 0x1, PT ;  /* 0x000000010800780c */ /* 0x008fc80003f25270 */
[----:B------:R-:W-:-:S05]  /*12b0*/  SEL R4, R99, R4, !P1 ;  /* 0x0000000463047207 */ /* 0x000fca0004800000 */
[----:B------:R-:W-:Y:S02]  /*12c0*/  IMAD.IADD R5, R3, 0x1, -R4 ;  /* 0x0000000103057824 */ /* 0x000fe400078e0a04 */
[----:B------:R-:W-:Y:S02]  /*12d0*/  IMAD.IADD R3, R4, 0x1, -R3 ;  /* 0x0000000104037824 */ /* 0x000fe400078e0a03 */
[----:B------:R-:W-:Y:S02]  /*12e0*/  IMAD R99, R5, R8, R99 ;  /* 0x0000000805637224 */ /* 0x000fe400078e0263 */
[----:B------:R-:W-:-:S07]  /*12f0*/  IMAD R97, R3, R2, R97 ;  /* 0x0000000203617224 */ /* 0x000fce00078e0261 */
.L_x_16:
[----:B------:R-:W-:Y:S01]  /*1300*/  BAR.SYNC.DEFER_BLOCKING 0x0 ;  /* 0x0000000000007b1d */ /* 0x000fe20000010000 */
[----:B------:R-:W-:Y:S01]  /*1310*/  UISETP.NE.AND UP1, UPT, UR8, 0x2, UPT ;  /* 0x000000020800788c */ /* 0x000fe2000bf25270 */
[----:B------:R-:W-:Y:S02]  /*1320*/  ISETP.NE.OR P5, PT, R0, 0x2, !P5 ;  /* 0x000000020000780c */ /* 0x000fe40006fa5670 */
[----:B------:R-:W-:-:S06]  /*1330*/  LOP3.LUT R2, R103, 0x1f, RZ, 0xc0, !PT ;  /* 0x0000001f67027812 */ /* 0x000fcc00078ec0ff */
[----:B------:R-:W-:Y:S05]  /*1340*/  BRA.U UP1, `(.L_x_17) ;  /* 0x0000001101547547 */ /* 0x000fea000b800000 */
[----:B------:R-:W1:Y:S01]  /*1350*/  LDCU UR13, c[0x0][0x38c] ;  /* 0x00007180ff0d77ac */ /* 0x000e620008000800 */
[----:B------:R-:W2:Y:S01]  /*1360*/  LDC R9, c[0x0][0x370] ;  /* 0x0000dc00ff097b82 */ /* 0x000ea20000000800 */
[----:B------:R-:W-:Y:S01]  /*1370*/  PLOP3.LUT P1, PT, PT, PT, UP2, 0x80, 0x8 ;  /* 0x000000000008781c */ /* 0x000fe20003f2f028 */
[----:B------:R-:W-:Y:S01]  /*1380*/  IMAD.MOV.U32 R15, RZ, RZ, 0x1 ;  /* 0x00000001ff0f7424 */ /* 0x000fe200078e00ff */
[----:B------:R-:W-:Y:S01]  /*1390*/  ISETP.EQ.OR P4, PT, R2, RZ, P5 ;  /* 0x000000ff0200720c */ /* 0x000fe20002f82670 */
[----:B------:R-:W-:Y:S01]  /*13a0*/  IMAD.MOV.U32 R14, RZ, RZ, RZ ;  /* 0x000000ffff0e7224 */ /* 0x000fe200078e00ff */
[----:B------:R-:W-:Y:S02]  /*13b0*/  PLOP3.LUT P1, PT, P1, PT, PT, 0x8, 0x80 ;  /* 0x000000000080781c */ /* 0x000fe40000f2e170 */
[----:B------:R-:W-:Y:S01]  /*13c0*/  CS2R R12, SRZ ;  /* 0x00000000000c7805 */ /* 0x000fe2000001ff00 */
[----:B------:R-:W-:Y:S01]  /*13d0*/  IMAD.MOV.U32 R10, RZ, RZ, 0x1 ;  /* 0x00000001ff0a7424 */ /* 0x000fe200078e00ff */
[----:B------:R-:W4:Y:S01]  /*13e0*/  LDC R0, c[0x0][0x374] ;  /* 0x0000dd00ff007b82 */ /* 0x000f220000000800 */
[----:B------:R-:W2:Y:S01]  /*13f0*/  LDCU.64 UR22, c[0x0][0x348] ;  /* 0x00006900ff1677ac */ /* 0x000ea20008000a00 */
[----:B------:R-:W-:Y:S01]  /*1400*/  UMOV UR6, URZ ;  /* 0x000000ff00067c82 */ /* 0x000fe20008000000 */
[----:B-1----:R-:W-:-:S04]  /*1410*/  UIADD3 UR5, UPT, UPT, UR13, 0x7f, URZ ;  /* 0x0000007f0d057890 */ /* 0x002fc8000fffe0ff */
[----:B------:R-:W-:-:S04]  /*1420*/  USHF.R.S32.HI UR4, URZ, 0x1f, UR5 ;  /* 0x0000001fff047899 */ /* 0x000fc80008011405 */
[----:B------:R-:W-:-:S04]  /*1430*/  ULEA.HI UR4, UR4, UR5, URZ, 0x7 ;  /* 0x0000000504047291 */ /* 0x000fc8000f8f38ff */
[----:B------:R-:W-:Y:S02]  /*1440*/  USHF.R.S32.HI UR15, URZ, 0x7, UR4 ;  /* 0x00000007ff0f7899 */ /* 0x000fe40008011404 */
[----:B------:R-:W-:Y:S02]  /*1450*/  UIADD3 UR4, UPT, UPT, UR13, -0x1, URZ ;  /* 0xffffffff0d047890 */ /* 0x000fe4000fffe0ff */
[----:B------:R-:W-:Y:S02]  /*1460*/  UISETP.LT.U32.AND UP0, UPT, UR15, 0x4, UPT ;  /* 0x000000040f00788c */ /* 0x000fe4000bf01070 */
[----:B------:R-:W-:Y:S02]  /*1470*/  UISETP.GE.U32.AND UP1, UPT, UR4, -0xff, UPT ;  /* 0xffffff010400788c */ /* 0x000fe4000bf26070 */
[----:B------:R-:W-:Y:S02]  /*1480*/  USEL UR14, UR15, 0x4, UP0 ;  /* 0x000000040f0e7887 */ /* 0x000fe40008000000 */
[----:B------:R-:W-:-:S02]  /*1490*/  UIADD3 UR13, UPT, UPT, UR13, 0xfe, URZ ;  /* 0x000000fe0d0d7890 */ /* 0x000fc4000fffe0ff */
[----:B------:R-:W-:Y:S02]  /*14a0*/  UIADD3 UR5, UPT, UPT, UR14, -0x1, URZ ;  /* 0xffffffff0e057890 */ /* 0x000fe4000fffe0ff */
[----:B------:R-:W-:-:S03]  /*14b0*/  UIADD3 UR7, UPT, UPT, UR15, -UR14, URZ ;  /* 0x8000000e0f077290 */ /* 0x000fc6000fffe0ff */
[----:B------:R-:W-:-:S04]  /*14c0*/  @UP1 UIADD3 UR5, UPT, UPT, UR14, URZ, URZ ;  /* 0x000000ff0e051290 */ /* 0x000fc8000fffe0ff */
[----:B--2---:R-:W-:-:S12]  /*14d0*/  UIADD3 UR5, UPT, UPT, UR5, 0x1, URZ ;  /* 0x0000000105057890 */ /* 0x004fd8000fffe0ff */
.L_x_35:
[----:B------:R-:W-:Y:S01]  /*14e0*/  UISETP.NE.AND UP0, UPT, UR37, URZ, UPT ;  /* 0x000000ff2500728c */ /* 0x000fe2000bf05270 */
[----:B------:R-:W1:Y:S08]  /*14f0*/  S2UR UR37, SR_CgaCtaId ;  /* 0x00000000002579c3 */ /* 0x000e700000008800 */
[----:B------:R-:W-:Y:S05]  /*1500*/  BRA.U UP0, `(.L_x_18) ;  /* 0x0000000100347547 */ /* 0x000fea000b800000 */
[----:B------:R-:W2:Y:S01]  /*1510*/  S2R R2, SR_CgaCtaId ;  /* 0x0000000000027919 */ /* 0x000ea20000008800 */
[----:B------:R-:W-:-:S04]  /*1520*/  MOV R3, 0x400 ;  /* 0x0000040000037802 */ /* 0x000fc80000000f00 */
[----:B--2---:R-:W-:Y:S02]  /*1530*/  LEA R3, R2, R3, 0x18 ;  /* 0x0000000302037211 */ /* 0x004fe400078ec0ff */
[----:B------:R-:W-:-:S03]  /*1540*/  SHF.L.U32 R2, R10, 0x1f, RZ ;  /* 0x0000001f0a027819 */ /* 0x000fc600000006ff */
[----:B------:R-:W-:-:S04]  /*1550*/  IMAD R3, R12, 0x8, R3 ;  /* 0x000000080c037824 */ /* 0x000fc800078e0203 */
[----:B------:R-:W2:Y:S02]  /*1560*/  SYNCS.PHASECHK.TRANS64.TRYWAIT P0, [R3+URZ+0xd0], R2 ;  /* 0x0000d002030075a7 */ /* 0x000ea400080011ff */
[----:B--2---:R-:W-:Y:S05]  /*1570*/  @!P0 BRA `(.L_x_19) ;  /* 0x0000004c00148947 */ /* 0x004fea0003800000 */
.L_x_95:
[----:B------:R-:W-:Y:S01]  /*1580*/  VIADD R12, R12, 0x1 ;  /* 0x000000010c0c7836 */ /* 0x000fe20000000000 */
[----:B------:R2:W-:Y:S04]  /*1590*/  SYNCS.ARRIVE.TRANS64.A1T0 RZ, [R3+URZ+0xc0], RZ ;  /* 0x0000c0ff03ff79a7 */ /* 0x0005e800081000ff */
[----:B------:R-:W-:-:S04]  /*15a0*/  ISETP.NE.AND P0, PT, R12, 0x2, PT ;  /* 0x000000020c00780c */ /* 0x000fc80003f05270 */
[----:B------:R-:W-:Y:S02]  /*15b0*/  SEL R12, R12, RZ, P0 ;  /* 0x000000ff0c0c7207 */ /* 0x000fe40000000000 */
[----:B--2---:R-:W-:-:S04]  /*15c0*/  SEL R3, RZ, 0x1, P0 ;  /* 0x00000001ff037807 */ /* 0x004fc80000000000 */
[----:B------:R-:W-:-:S07]  /*15d0*/  LOP3.LUT R10, R10, R3, RZ, 0x3c, !PT ;  /* 0x000000030a0a7212 */ /* 0x000fce00078e3cff */
.L_x_18:
[----:B------:R-:W-:Y:S01]  /*15e0*/  UMOV UR4, 0x400 ;  /* 0x0000040000047882 */ /* 0x000fe20000000000 */
[----:B------:R-:W-:Y:S01]  /*15f0*/  SHF.L.U32 R2, R15, 0x1f, RZ ;  /* 0x0000001f0f027819 */ /* 0x000fe200000006ff */
[----:B-1----:R-:W-:Y:S01]  /*1600*/  ULEA UR4, UR37, UR4, 0x18 ;  /* 0x0000000425047291 */ /* 0x002fe2000f8ec0ff */
[----:B------:R-:W-:Y:S01]  /*1610*/  R2UR UR35, R99 ;  /* 0x00000000632372ca */ /* 0x000fe200000e0000 */
[----:B------:R-:W-:Y:S01]  /*1620*/  UISETP.GE.U32.AND UP0, UPT, UR13, 0xff, UPT ;  /* 0x000000ff0d00788c */ /* 0x000fe2000bf06070 */
[----:B------:R-:W-:Y:S01]  /*1630*/  R2UR UR11, R97 ;  /* 0x00000000610b72ca */ /* 0x000fe200000e0000 */
[----:B------:R-:W-:Y:S01]  /*1640*/  ULEA UR8, UR6, UR4, 0x3 ;  /* 0x0000000406087291 */ /* 0x000fe2000f8e18ff */
[----:B------:R-:W-:-:S08]  /*1650*/  UMOV UR24, URZ ;  /* 0x000000ff00187c82 */ /* 0x000fd00008000000 */
[----:B------:R1:W2:Y:S01]  /*1660*/  SYNCS.PHASECHK.TRANS64.TRYWAIT P0, [UR8+0x20], R2 ;  /* 0x00002002ff0075a7 */ /* 0x0002a20008001108 */
[----:B------:R-:W-:Y:S02]  /*1670*/  USHF.L.U32 UR35, UR35, 0x6, URZ ;  /* 0x0000000623237899 */ /* 0x000fe400080006ff */
[----:B------:R-:W-:Y:S01]  /*1680*/  USHF.L.U32 UR11, UR11, 0x6, URZ ;  /* 0x000000060b0b7899 */ /* 0x000fe200080006ff */
[----:B------:R-:W-:Y:S11]  /*1690*/  BRA.U !UP0, `(.L_x_20) ;  /* 0x0000000108a47547 */ /* 0x000ff6000b800000 */
[----:B------:R-:W-:Y:S01]  /*16a0*/  UMOV UR16, URZ ;  /* 0x000000ff00107c82 */ /* 0x000fe20008000000 */
[----:B------:R-:W-:-:S05]  /*16b0*/  UMOV UR17, UR6 ;  /* 0x0000000600117c82 */ /* 0x000fca0008000000 */
.L_x_25:
[----:B-1----:R-:W-:Y:S01]  /*16c0*/  ULEA UR33, UR17, UR4, 0x3 ;  /* 0x0000000411217291 */ /* 0x002fe2000f8e18ff */
[----:B--2---:R-:W-:Y:S01]  /*16d0*/  @!P5 MOV R3, 0x4000 ;  /* 0x000040000003d802 */ /* 0x004fe20000000f00 */
[----:B--2---:R-:W-:Y:S10]  /*16e0*/  @P0 BRA `(.L_x_21) ;  /* 0x00000000000c0947 */ /* 0x004ff40003800000 */
[----:B------:R-:W-:-:S04]  /*16f0*/  SHF.L.U32 R5, R15, 0x1f, RZ ;  /* 0x0000001f0f057819 */ /* 0x000fc800000006ff */
[----:B------:R-:W2:Y:S02]  /*1700*/  SYNCS.PHASECHK.TRANS64.TRYWAIT P0, [UR33+0x20], R5 ;  /* 0x00002005ff0075a7 */ /* 0x000ea40008001121 */
[----:B--2---:R-:W-:Y:S05]  /*1710*/  @!P0 BRA `(.L_x_22) ;  /* 0x0000004800c08947 */ /* 0x004fea0003800000 */
.L_x_21:
[----:B------:R2:W-:Y:S01]  /*1720*/  @!P5 SYNCS.ARRIVE.TRANS64 RZ, [UR33], R3 ;  /* 0x00000003ffffd9a7 */ /* 0x0005e20008000021 */
[----:B------:R-:W-:Y:S04]  /*1730*/  BSSY.RECONVERGENT B0, `(.L_x_23) ;  /* 0x0000003000007945 */ /* 0x000fe80003800200 */
[----:B------:R-:W-:Y:S05]  /*1740*/  @P4 BRA `(.L_x_24) ;  /* 0x0000000000044947 */ /* 0x000fea0003800000 */
[----:B------:R-:W-:Y:S05]  /*1750*/  BPT.TRAP 0x1 ;  /* 0x000000040000795c */ /* 0x000fea0000300000 */
.L_x_24:
[----:B------:R-:W-:Y:S05]  /*1760*/  BSYNC.RECONVERGENT B0 ;  /* 0x0000000000007941 */ /* 0x000fea0003800200 */
.L_x_23:
[----:B------:R-:W-:Y:S02]  /*1770*/  UIADD3 UR6, UPT, UPT, UR17, 0x1, URZ ;  /* 0x0000000111067890 */ /* 0x000fe4000fffe0ff */
[----:B------:R-:W-:Y:S02]  /*1780*/  UIADD3 UR26, UP1, UPT, UR22, 0x80, URZ ;  /* 0x00000080161a7890 */ /* 0x000fe4000ff3e0ff */
[----:B------:R-:W-:Y:S02]  /*1790*/  UISETP.NE.AND UP0, UPT, UR6, 0x4, UPT ;  /* 0x000000040600788c */ /* 0x000fe4000bf05270 */
[----:B------:R-:W-:Y:S02]  /*17a0*/  USHF.L.U32 UR34, UR16, 0x7, URZ ;  /* 0x0000000710227899 */ /* 0x000fe400080006ff */
[----:B------:R-:W-:Y:S02]  /*17b0*/  USEL UR9, URZ, 0x1, UP0 ;  /* 0x00000001ff097887 */ /* 0x000fe40008000000 */
[----:B------:R-:W-:-:S02]  /*17c0*/  USEL UR6, UR6, URZ, UP0 ;  /* 0x000000ff06067287 */ /* 0x000fc40008000000 */
[----:B------:R-:W-:Y:S02]  /*17d0*/  UIADD3 UR20, UP0, UPT, UR22, 0x180, URZ ;  /* 0x0000018016147890 */ /* 0x000fe4000ff1e0ff */
[----:B------:R-:W-:Y:S01]  /*17e0*/  ULEA UR8, UR6, UR4, 0x3 ;  /* 0x0000000406087291 */ /* 0x000fe2000f8e18ff */
[----:B------:R-:W-:Y:S01]  /*17f0*/  LOP3.LUT R15, R15, UR9, RZ, 0x3c, !PT ;  /* 0x000000090f0f7c12 */ /* 0x000fe2000f8e3cff */
[----:B------:R-:W-:Y:S02]  /*1800*/  UIADD3.X UR27, UPT, UPT, URZ, UR23, URZ, UP1, !UPT ;  /* 0x00000017ff1b7290 */ /* 0x000fe40008ffe4ff */
[----:B------:R-:W-:Y:S01]  /*1810*/  UIADD3.X UR21, UPT, UPT, URZ, UR23, URZ, UP0, !UPT ;  /* 0x00000017ff157290 */ /* 0x000fe200087fe4ff */
[----:B-1----:R-:W-:Y:S01]  /*1820*/  SHF.L.U32 R2, R15, 0x1f, RZ ;  /* 0x0000001f0f027819 */ /* 0x002fe200000006ff */
[----:B------:R-:W-:Y:S01]  /*1830*/  UMOV UR18, 0x0 ;  /* 0x0000000000127882 */ /* 0x000fe20000000000 */
[----:B------:R-:W-:Y:S01]  /*1840*/  UMOV UR19, 0x10000000 ;  /* 0x1000000000137882 */ /* 0x000fe20000000000 */
[----:B------:R-:W-:Y:S01]  /*1850*/  UMOV UR12, UR36 ;  /* 0x00000024000c7c82 */ /* 0x000fe20008000000 */
[----:B------:R1:W1:Y:S01]  /*1860*/  SYNCS.PHASECHK.TRANS64.TRYWAIT P0, [UR8+0x20], R2 ;  /* 0x00002002ff0075a7 */ /* 0x0002620008001108 */
[----:B------:R-:W-:Y:S01]  /*1870*/  ULEA UR8, UR17, UR4, 0xd ;  /* 0x0000000411087291 */ /* 0x000fe2000f8e68ff */
[----:B------:R-:W-:Y:S01]  /*1880*/  UMOV UR9, UR33 ;  /* 0x0000002100097c82 */ /* 0x000fe20008000000 */
[----:B------:R-:W-:-:S02]  /*1890*/  UMOV UR10, UR34 ;  /* 0x00000022000a7c82 */ /* 0x000fc40008000000 */
[----:B------:R-:W-:Y:S02]  /*18a0*/  UIADD3 UR32, UPT, UPT, UR8, 0x2400, URZ ;  /* 0x0000240008207890 */ /* 0x000fe4000fffe0ff */
[----:B------:R-:W-:Y:S02]  /*18b0*/  UIADD3 UR8, UPT, UPT, UR8, 0xa400, URZ ;  /* 0x0000a40008087890 */ /* 0x000fe4000fffe0ff */
[----:B------:R-:W-:Y:S01]  /*18c0*/  UIADD3 UR16, UPT, UPT, UR16, 0x1, URZ ;  /* 0x0000000110107890 */ /* 0x000fe2000fffe0ff */
[----:B------:R-:W-:Y:S01]  /*18d0*/  UMOV UR24, UR5 ;  /* 0x0000000500187c82 */ /* 0x000fe20008000000 */
[----:B------:R-:W-:Y:S02]  /*18e0*/  UMOV UR17, UR6 ;  /* 0x0000000600117c82 */ /* 0x000fe40008000000 */
[----:B------:R-:W-:Y:S01]  /*18f0*/  UISETP.NE.AND UP0, UPT, UR16, UR5, UPT ;  /* 0x000000051000728c */ /* 0x000fe2000bf05270 */
[----:B------:R1:W-:Y:S02]  /*1900*/  UTMALDG.3D [UR32], [UR26], desc[UR18] ;  /* 0x000012201a0075b4 */ /* 0x0003e40008011000 */
[----:B------:R1:W-:Y:S06]  /*1910*/  UTMALDG.3D [UR8], [UR20], desc[UR18] ;  /* 0x00001208140075b4 */ /* 0x0003ec0008011000 */
[----:B------:R-:W-:Y:S05]  /*1920*/  BRA.U UP0, `(.L_x_25) ;  /* 0xfffffffd00647547 */ /* 0x000fea000b83ffff */
.L_x_20:
[----:B-1----:R-:W-:Y:S01]  /*1930*/  ULEA UR8, UR6, UR4, 0x3 ;  /* 0x0000000406087291 */ /* 0x002fe2000f8e18ff */
[----:B------:R-:W-:Y:S01]  /*1940*/  SHF.L.U32 R2, R15, 0x1f, RZ ;  /* 0x0000001f0f027819 */ /* 0x000fe200000006ff */
[----:B------:R-:W-:Y:S01]  /*1950*/  @!P1 SYNCS.ARRIVE.TRANS64.A1T0 RZ, [UR4+0x58], RZ ;  /* 0x000058ffffff99a7 */ /* 0x000fe20008100004 */
[----:B------:R-:W-:-:S06]  /*1960*/  UISETP.GT.AND UP0, UPT, UR15, UR14, UPT ;  /* 0x0000000e0f00728c */ /* 0x000fcc000bf04270 */
[----:B--2---:R1:W2:Y:S03]  /*1970*/  SYNCS.PHASECHK.TRANS64.TRYWAIT P0, [UR8+0x20], R2 ;  /* 0x00002002ff0075a7 */ /* 0x0042a60008001108 */
[----:B------:R-:W-:Y:S05]  /*1980*/  BRA.U !UP0, `(.L_x_26) ;  /* 0x0000000108a87547 */ /* 0x000fea000b800000 */
[----:B------:R-:W-:Y:S01]  /*1990*/  UIADD3 UR21, UPT, UPT, UR7, UR24, URZ ;  /* 0x0000001807157290 */ /* 0x000fe2000fffe0ff */
[----:B------:R-:W-:-:S11]  /*19a0*/  UMOV UR25, UR6 ;  /* 0x0000000600197c82 */ /* 0x000fd60008000000 */
.L_x_31:
[----:B-1----:R-:W-:Y:S01]  /*19b0*/  ULEA UR17, UR25, UR4, 0x3 ;  /* 0x0000000419117291 */ /* 0x002fe2000f8e18ff */
[----:B--2---:R-:W-:Y:S01]  /*19c0*/  @!P5 MOV R3, 0x4000 ;  /* 0x000040000003d802 */ /* 0x004fe20000000f00 */
[----:B--2---:R-:W-:Y:S10]  /*19d0*/  @P0 BRA `(.L_x_27) ;  /* 0x00000000000c0947 */ /* 0x004ff40003800000 */
[----:B------:R-:W-:-:S04]  /*19e0*/  SHF.L.U32 R5, R15, 0x1f, RZ ;  /* 0x0000001f0f057819 */ /* 0x000fc800000006ff */
[----:B------:R-:W2:Y:S02]  /*19f0*/  SYNCS.PHASECHK.TRANS64.TRYWAIT P0, [UR17+0x20], R5 ;  /* 0x00002005ff0075a7 */ /* 0x000ea40008001111 */
[----:B--2---:R-:W-:Y:S05]  /*1a00*/  @!P0 BRA `(.L_x_28) ;  /* 0x00000048001c8947 */ /* 0x004fea0003800000 */
.L_x_27:
[----:B------:R2:W-:Y:S01]  /*1a10*/  @!P5 SYNCS.ARRIVE.TRANS64 RZ, [UR17], R3 ;  /* 0x00000003ffffd9a7 */ /* 0x0005e20008000011 */
[----:B------:R-:W-:Y:S04]  /*1a20*/  BSSY.RECONVERGENT B0, `(.L_x_29) ;  /* 0x0000003000007945 */ /* 0x000fe80003800200 */
[----:B------:R-:W-:Y:S05]  /*1a30*/  @P4 BRA `(.L_x_30) ;  /* 0x0000000000044947 */ /* 0x000fea0003800000 */
[----:B------:R-:W-:Y:S05]  /*1a40*/  BPT.TRAP 0x1 ;  /* 0x000000040000795c */ /* 0x000fea0000300000 */
.L_x_30:
[----:B------:R-:W-:Y:S05]  /*1a50*/  BSYNC.RECONVERGENT B0 ;  /* 0x0000000000007941 */ /* 0x000fea0003800200 */
.L_x_29:
        /* <DEDUP_REMOVED lines=20> */
[----:B------:R-:W-:Y:S01]  /*1ba0*/  UIADD3 UR8, UPT, UPT, UR8, 0xa400, URZ ;  /* 0x0000a40008087890 */ /* 0x000fe2000fffe0ff */
[----:B------:R-:W-:Y:S01]  /*1bb0*/  UMOV UR9, UR17 ;  /* 0x0000001100097c82 */ /* 0x000fe20008000000 */
[----:B------:R-:W-:Y:S01]  /*1bc0*/  UMOV UR10, UR18 ;  /* 0x00000012000a7c82 */ /* 0x000fe20008000000 */
[----:B------:R-:W-:Y:S01]  /*1bd0*/  UIADD3 UR24, UPT, UPT, UR24, 0x1, URZ ;  /* 0x0000000118187890 */ /* 0x000fe2000fffe0ff */
[----:B------:R-:W-:-:S03]  /*1be0*/  UMOV UR25, UR6 ;  /* 0x0000000600197c82 */ /* 0x000fc60008000000 */
[----:B------:R1:W-:Y:S01]  /*1bf0*/  UTMALDG.3D [UR16], [UR30], desc[UR26] ;  /* 0x00001a101e0075b4 */ /* 0x0003e20008011000 */
[----:B------:R-:W-:Y:S01]  /*1c00*/  UISETP.NE.AND UP0, UPT, UR24, UR21, UPT ;  /* 0x000000151800728c */ /* 0x000fe2000bf05270 */
[----:B------:R1:W-:Y:S08]  /*1c10*/  UTMALDG.3D [UR8], [UR28], desc[UR26] ;  /* 0x00001a081c0075b4 */ /* 0x0003f00008011000 */
[----:B------:R-:W-:Y:S05]  /*1c20*/  BRA.U UP0, `(.L_x_31) ;  /* 0xfffffffd00607547 */ /* 0x000fea000b83ffff */
.L_x_26:
[C---:B-1----:R-:W-:Y:S01]  /*1c30*/  LEA R2, R14.reuse, UR4, 0x3 ;  /* 0x000000040e027c11 */ /* 0x042fe2000f8e18ff */
[----:B------:R-:W-:Y:S01]  /*1c40*/  NOP ;  /* 0x0000000000007918 */ /* 0x000fe20000000000 */
[----:B--2---:R-:W-:Y:S02]  /*1c50*/  SHF.L.U32 R3, R13, 0x1f, RZ ;  /* 0x0000001f0d037819 */ /* 0x004fe400000006ff */
[----:B------:R-:W-:Y:S02]  /*1c60*/  LEA R4, R14, UR4, 0x4 ;  /* 0x000000040e047c11 */ /* 0x000fe4000f8e20ff */
[----:B------:R-:W1:Y:S02]  /*1c70*/  SYNCS.PHASECHK.TRANS64.TRYWAIT P0, [R2+URZ+0x60], R3 ;  /* 0x00006003020075a7 */ /* 0x000e6400080011ff */
[----:B-1----:R-:W-:Y:S05]  /*1c80*/  @!P0 BRA `(.L_x_32) ;  /* 0x0000004400948947 */ /* 0x002fea0003800000 */
.L_x_98:
[----:B------:R-:W2:Y:S01]  /*1c90*/  LDS.128 R4, [R4+0xf0] ;  /* 0x0000f00004047984 */ /* 0x000ea20000000c00 */
[----:B---3--:R-:W-:Y:S01]  /*1ca0*/  ISETP.GE.AND P0, PT, R40, 0x1, PT ;  /* 0x000000012800780c */ /* 0x008fe20003f06270 */
[----:B-1----:R-:W-:Y:S01]  /*1cb0*/  VIADD R2, R2, 0x70 ;  /* 0x0000007002027836 */ /* 0x002fe20000000000 */
[----:B------:R-:W-:Y:S01]  /*1cc0*/  @!PT LDS RZ, [RZ] ;  /* 0x00000000fffff984 */ /* 0x000fe20000000800 */
[----:B------:R-:W-:Y:S01]  /*1cd0*/  @!PT LDS RZ, [RZ] ;  /* 0x00000000fffff984 */ /* 0x000fe20000000800 */
[----:B------:R-:W-:Y:S01]  /*1ce0*/  @!PT LDS RZ, [RZ] ;  /* 0x00000000fffff984 */ /* 0x000fe20000000800 */
[----:B------:R-:W-:Y:S01]  /*1cf0*/  @!PT LDS RZ, [RZ] ;  /* 0x00000000fffff984 */ /* 0x000fe20000000800 */
[----:B------:R1:W-:Y:S06]  /*1d00*/  MEMBAR.ALL.CTA ;  /* 0x0000000000007992 */ /* 0x0003ec0000008000 */
[----:B-1----:R-:W1:Y:S01]  /*1d10*/  FENCE.VIEW.ASYNC.S ;  /* 0x00000000000073c6 */ /* 0x002e620000000000 */
[----:B------:R-:W-:-:S04]  /*1d20*/  PRMT R2, RZ, 0x654, R2 ;  /* 0x00000654ff027816 */ /* 0x000fc80000000002 */
[----:B-1----:R1:W-:Y:S01]  /*1d30*/  SYNCS.ARRIVE.TRANS64.RED.A1T0 RZ, [R2+URZ], RZ ;  /* 0x000000ff02ff79a7 */ /* 0x0023e200081004ff */
[----:B--2---:R-:W-:-:S13]  /*1d40*/  LOP3.LUT P2, RZ, R6, 0x1, RZ, 0xc0, !PT ;  /* 0x0000000106ff7812 */ /* 0x004fda000784c0ff */
[----:B------:R-:W-:Y:S01]  /*1d50*/  @P2 SHF.R.U32.HI R3, RZ, 0x10, R5 ;  /* 0x00000010ff032819 */ /* 0x000fe20000011605 */
[----:B------:R-:W-:Y:S01]  /*1d60*/  VOTEU.ANY UP0, P2 ;  /* 0x0000000000ff7886 */ /* 0x000fe20001000100 */
[----:B------:R-:W-:Y:S02]  /*1d70*/  @P2 MOV R11, R4 ;  /* 0x00000004000b2202 */ /* 0x000fe40000000f00 */
[----:B------:R-:W-:Y:S02]  /*1d80*/  @P2 R2UR.BROADCAST UR8, R3 ;  /* 0x00000000030822ca */ /* 0x000fe400008e0000 */
[----:B------:R-:W-:-:S11]  /*1d90*/  @P2 LOP3.LUT R8, R5, 0xffff, RZ, 0xc0, !PT ;  /* 0x0000ffff05082812 */ /* 0x000fd600078ec0ff */
[----:B------:R-:W-:Y:S01]  /*1da0*/  @UP0 UMOV UR36, UR8 ;  /* 0x0000000800240c82 */ /* 0x000fe20008000000 */
[----:B-1----:R-:W-:Y:S05]  /*1db0*/  @!P0 BRA `(.L_x_33) ;  /* 0x0000000000b88947 */ /* 0x002fea0003800000 */
[----:B------:R-:W4:Y:S01]  /*1dc0*/  LDC.64 R4, c[0x0][0xb18] ;  /* 0x0002c600ff047b82 */ /* 0x000f220000000a00 */
[----:B------:R-:W-:-:S07]  /*1dd0*/  ISETP.NE.AND P3, PT, R40, 0x1, PT ;  /* 0x000000012800780c */ /* 0x000fce0003f65270 */
[----:B------:R-:W1:Y:S08]  /*1de0*/  LDC.64 R6, c[0x0][0xb10] ;  /* 0x0002c400ff067b82 */ /* 0x000e700000000a00 */
[----:B------:R-:W2:Y:S08]  /*1df0*/  LDC R16, c[0x0][0xb20] ;  /* 0x0002c800ff107b82 */ /* 0x000eb00000000800 */
[----:B------:R-:W3:Y:S01]  /*1e00*/  LDC R18, c[0x0][0xb0c] ;  /* 0x0002c300ff127b82 */ /* 0x000ee20000000800 */
[----:B----4-:R-:W-:Y:S01]  /*1e10*/  IMAD.HI.U32 R17, R0, R5, RZ ;  /* 0x0000000500117227 */ /* 0x010fe200078e00ff */
[----:B------:R-:W-:-:S03]  /*1e20*/  ISETP.NE.AND P0, PT, R4, 0x1, PT ;  /* 0x000000010400780c */ /* 0x000fc60003f05270 */
[----:B------:R-:W-:-:S03]  /*1e30*/  IMAD.HI.U32 R5, R8, R5, RZ ;  /* 0x0000000508057227 */ /* 0x000fc600078e00ff */
[----:B------:R-:W4:Y:S01]  /*1e40*/  LDC.64 R2, c[0x0][0xb28] ;  /* 0x0002ca00ff027b82 */ /* 0x000f220000000a00 */
[----:B-1----:R-:W-:-:S04]  /*1e50*/  IMAD.HI.U32 R20, R9, R6, RZ ;  /* 0x0000000609147227 */ /* 0x002fc800078e00ff */
[----:B------:R-:W-:Y:S01]  /*1e60*/  IMAD.HI.U32 R22, R11, R6, RZ ;  /* 0x000000060b167227 */ /* 0x000fe200078e00ff */
[----:B------:R-:W-:Y:S02]  /*1e70*/  SHF.R.U32.HI R20, RZ, R7, R20 ;  /* 0x00000007ff147219 */ /* 0x000fe40000011614 */
[-C--:B--2---:R-:W-:Y:S02]  /*1e80*/  SHF.R.U32.HI R17, RZ, R16.reuse, R17 ;  /* 0x00000010ff117219 */ /* 0x084fe40000011611 */
[----:B------:R-:W-:Y:S02]  /*1e90*/  SHF.R.U32.HI R5, RZ, R16, R5 ;  /* 0x00000010ff057219 */ /* 0x000fe40000011605 */
[----:B------:R-:W-:Y:S02]  /*1ea0*/  SEL R17, R0, R17, !P0 ;  /* 0x0000001100117207 */ /* 0x000fe40004000000 */
[----:B------:R-:W-:Y:S02]  /*1eb0*/  SHF.R.U32.HI R22, RZ, R7, R22 ;  /* 0x00000007ff167219 */ /* 0x000fe40000011616 */
[----:B---3--:R-:W-:-:S02]  /*1ec0*/  ISETP.NE.AND P1, PT, R18, 0x1, PT ;  /* 0x000000011200780c */ /* 0x008fc40003f25270 */
[----:B------:R-:W-:Y:S02]  /*1ed0*/  SEL R5, R8, R5, !P0 ;  /* 0x0000000508057207 */ /* 0x000fe40004000000 */
[----:B------:R-:W-:Y:S02]  /*1ee0*/  SEL R19, R9, R20, !P1 ;  /* 0x0000001409137207 */ /* 0x000fe40004800000 */
[----:B------:R-:W-:Y:S01]  /*1ef0*/  SEL R7, R11, R22, !P1 ;  /* 0x000000160b077207 */ /* 0x000fe20004800000 */
[----:B----4-:R-:W-:-:S04]  /*1f00*/  IMAD.HI.U32 R20, R17, R2, RZ ;  /* 0x0000000211147227 */ /* 0x010fc800078e00ff */
[----:B------:R-:W-:Y:S01]  /*1f10*/  IMAD.HI.U32 R6, R19, R2, RZ ;  /* 0x0000000213067227 */ /* 0x000fe200078e00ff */
[----:B------:R-:W-:-:S04]  /*1f20*/  @P3 SHF.R.U32.HI R17, RZ, R3, R20 ;  /* 0x00000003ff113219 */ /* 0x000fc80000011614 */
[----:B------:R-:W-:Y:S01]  /*1f30*/  @P3 SHF.R.U32.HI R19, RZ, R3, R6 ;  /* 0x00000003ff133219 */ /* 0x000fe20000011606 */
[----:B------:R-:W-:-:S04]  /*1f40*/  IMAD R17, R40, R17, RZ ;  /* 0x0000001128117224 */ /* 0x000fc800078e02ff */
[----:B------:R-:W-:Y:S01]  /*1f50*/  IMAD R6, R40, R19, RZ ;  /* 0x0000001328067224 */ /* 0x000fe200078e02ff */
[C---:B------:R-:W-:Y:S02]  /*1f60*/  ISETP.GE.AND P0, PT, R5.reuse, R17, PT ;  /* 0x000000110500720c */ /* 0x040fe40003f06270 */
[----:B------:R-:W-:Y:S02]  /*1f70*/  IADD3 R17, PT, PT, -R5, RZ, RZ ;  /* 0x000000ff05117210 */ /* 0x000fe40007ffe1ff */
[----:B------:R-:W-:Y:S01]  /*1f80*/  ISETP.GE.OR P0, PT, R7, R6, P0 ;  /* 0x000000060700720c */ /* 0x000fe20000706670 */
[----:B------:R-:W-:-:S04]  /*1f90*/  IMAD.HI.U32 R6, R5, R2, RZ ;  /* 0x0000000205067227 */ /* 0x000fc800078e00ff */
[----:B------:R-:W-:Y:S01]  /*1fa0*/  IMAD R8, R4, R17, R8 ;  /* 0x0000001104087224 */ /* 0x000fe200078e0208 */
[----:B------:R-:W-:-:S04]  /*1fb0*/  SHF.R.U32.HI R6, RZ, R3, R6 ;  /* 0x00000003ff067219 */ /* 0x000fc80000011606 */
[----:B------:R-:W-:-:S03]  /*1fc0*/  SEL R6, R5, R6, !P3 ;  /* 0x0000000605067207 */ /* 0x000fc60005800000 */
[----:B------:R-:W-:-:S04]  /*1fd0*/  @!P0 IMAD.HI.U32 R16, R7, R2, RZ ;  /* 0x0000000207108227 */ /* 0x000fc800078e00ff */
[----:B------:R-:W-:Y:S01]  /*1fe0*/  IMAD.MOV R2, RZ, RZ, -R6 ;  /* 0x000000ffff027224 */ /* 0x000fe200078e0a06 */
[----:B------:R-:W-:-:S03]  /*1ff0*/  @!P0 SHF.R.U32.HI R16, RZ, R3, R16 ;  /* 0x00000003ff108219 */ /* 0x000fc60000011610 */
[----:B------:R-:W-:Y:S01]  /*2000*/  IMAD R2, R40, R2, R5 ;  /* 0x0000000228027224 */ /* 0x000fe200078e0205 */
[----:B------:R-:W-:-:S05]  /*2010*/  @!P0 SEL R3, R7, R16, !P3 ;  /* 0x0000001007038207 */ /* 0x000fca0005800000 */
[--C-:B------:R-:W-:Y:S02]  /*2020*/  @!P0 IMAD.IADD R6, R6, 0x1, -R3.reuse ;  /* 0x0000000106068824 */ /* 0x100fe400078e0a03 */
[----:B------:R-:W-:Y:S01]  /*2030*/  @!P0 IMAD R3, R2, R19, R3 ;  /* 0x0000001302038224 */ /* 0x000fe200078e0203 */
[----:B------:R-:W-:Y:S01]  /*2040*/  IADD3 R2, PT, PT, -R7, RZ, RZ ;  /* 0x000000ff07027210 */ /* 0x000fe20007ffe1ff */
[----:B------:R-:W-:Y:S02]  /*2050*/  @!P0 IMAD R5, R40, R6, R7 ;  /* 0x0000000628058224 */ /* 0x000fe400078e0207 */
[----:B------:R-:W-:Y:S02]  /*2060*/  @!P0 IMAD.MOV.U32 R7, RZ, RZ, R3 ;  /* 0x000000ffff078224 */ /* 0x000fe400078e0003 */
[----:B------:R-:W-:Y:S02]  /*2070*/  IMAD R2, R18, R2, R11 ;  /* 0x0000000212027224 */ /* 0x000fe400078e020b */
[----:B------:R-:W-:-:S02]  /*2080*/  IMAD R8, R5, R4, R8 ;  /* 0x0000000405087224 */ /* 0x000fc400078e0208 */
[----:B------:R-:W-:Y:S02]  /*2090*/  IMAD R11, R7, R18, R2 ;  /* 0x00000012070b7224 */ /* 0x000fe400078e0202 */
.L_x_33:
[----:B------:R-:W1:Y:S02]  /*20a0*/  LDCU UR8, c[0x0][0xb30] ;  /* 0x00016600ff0877ac */ /* 0x000e640008000800 */
[----:B-1----:R-:W-:-:S09]  /*20b0*/  UISETP.NE.AND UP0, UPT, UR8, 0x1, UPT ;  /* 0x000000010800788c */ /* 0x002fd2000bf05270 */
[----:B------:R-:W-:Y:S05]  /*20c0*/  BRA.U UP0, `(.L_x_34) ;  /* 0x0000000100407547 */ /* 0x000fea000b800000 */
[----:B------:R-:W1:Y:S08]  /*20d0*/  LDC.64 R4, c[0x0][0xb10] ;  /* 0x0002c400ff047b82 */ /* 0x000e700000000a00 */
[----:B------:R-:W2:Y:S08]  /*20e0*/  LDC.64 R2, c[0x0][0xb18] ;  /* 0x0002c600ff027b82 */ /* 0x000eb00000000a00 */
[----:B------:R-:W3:Y:S08]  /*20f0*/  LDC R6, c[0x0][0xb20] ;  /* 0x0002c800ff067b82 */ /* 0x000ef00000000800 */
[----:B------:R-:W4:Y:S01]  /*2100*/  LDC R16, c[0x0][0xb0c] ;  /* 0x0002c300ff107b82 */ /* 0x000f220000000800 */
[----:B-1----:R-:W-:-:S05]  /*2110*/  IMAD.HI.U32 R4, R11, R4, RZ ;  /* 0x000000040b047227 */ /* 0x002fca00078e00ff */
[----:B------:R-:W-:Y:S01]  /*2120*/  SHF.R.U32.HI R4, RZ, R5, R4 ;  /* 0x00000005ff047219 */ /* 0x000fe20000011604 */
[----:B--2---:R-:W-:Y:S01]  /*2130*/  IMAD.HI.U32 R3, R8, R3, RZ ;  /* 0x0000000308037227 */ /* 0x004fe200078e00ff */
[----:B------:R-:W-:-:S04]  /*2140*/  ISETP.NE.AND P0, PT, R2, 0x1, PT ;  /* 0x000000010200780c */ /* 0x000fc80003f05270 */
[----:B---3--:R-:W-:-:S04]  /*2150*/  SHF.R.U32.HI R3, RZ, R6, R3 ;  /* 0x00000006ff037219 */ /* 0x008fc80000011603 */
[----:B------:R-:W-:Y:S02]  /*2160*/  SEL R3, R8, R3, !P0 ;  /* 0x0000000308037207 */ /* 0x000fe40004000000 */
[----:B----4-:R-:W-:-:S04]  /*2170*/  ISETP.NE.AND P1, PT, R16, 0x1, PT ;  /* 0x000000011000780c */ /* 0x010fc80003f25270 */
[----:B------:R-:W-:-:S05]  /*2180*/  SEL R4, R11, R4, !P1 ;  /* 0x000000040b047207 */ /* 0x000fca0004800000 */
[----:B------:R-:W-:Y:S02]  /*2190*/  IMAD.IADD R5, R3, 0x1, -R4 ;  /* 0x0000000103057824 */ /* 0x000fe400078e0a04 */
[----:B------:R-:W-:Y:S02]  /*21a0*/  IMAD.IADD R3, R4, 0x1, -R3 ;  /* 0x0000000104037824 */ /* 0x000fe400078e0a03 */
[----:B------:R-:W-:Y:S02]  /*21b0*/  IMAD R11, R5, R16, R11 ;  /* 0x00000010050b7224 */ /* 0x000fe400078e020b */
[----:B------:R-:W-:-:S07]  /*21c0*/  IMAD R8, R3, R2, R8 ;  /* 0x0000000203087224 */ /* 0x000fce00078e0208 */
.L_x_34:
[----:B------:R-:W-:Y:S01]  /*21d0*/  VIADD R14, R14, 0x1 ;  /* 0x000000010e0e7836 */ /* 0x000fe20000000000 */
[----:B------:R-:W-:Y:S01]  /*21e0*/  PLOP3.LUT P1, PT, PT, PT, PT, 0x80, 0x8 ;  /* 0x000000000008781c */ /* 0x000fe20003f2f070 */
[----:B------:R-:W-:Y:S02]  /*21f0*/  IMAD.IADD R99, R11, 0x1, R96 ;  /* 0x000000010b637824 */ /* 0x000fe400078e0260 */
[----:B------:R-:W-:Y:S01]  /*2200*/  IMAD.IADD R97, R8, 0x1, R81 ;  /* 0x0000000108617824 */ /* 0x000fe200078e0251 */
[----:B------:R-:W-:-:S04]  /*2210*/  ISETP.NE.AND P0, PT, R14, 0x2, PT ;  /* 0x000000020e00780c */ /* 0x000fc80003f05270 */
[----:B------:R-:W-:Y:S02]  /*2220*/  SEL R2, RZ, 0x1, P0 ;  /* 0x00000001ff027807 */ /* 0x000fe40000000000 */
[----:B------:R-:W-:Y:S02]  /*2230*/  SEL R14, R14, RZ, P0 ;  /* 0x000000ff0e0e7207 */ /* 0x000fe40000000000 */
[----:B------:R-:W-:Y:S01]  /*2240*/  LOP3.LUT R13, R13, R2, RZ, 0x3c, !PT ;  /* 0x000000020d0d7212 */ /* 0x000fe200078e3cff */
[----:B------:R-:W-:Y:S06]  /*2250*/  @P2 BRA `(.L_x_35) ;  /* 0xfffffff000a02947 */ /* 0x000fec000383ffff */
[----:B------:R-:W-:Y:S01]  /*2260*/  UIADD3 UR4, UPT, UPT, UR4, 0x20, URZ ;  /* 0x0000002004047890 */ /* 0x000fe2000fffe0ff */
[----:B------:R-:W-:-:S03]  /*2270*/  SHF.L.U32 R3, R15, 0x1f, RZ ;  /* 0x0000001f0f037819 */ /* 0x000fc600000006ff */
[----:B------:R-:W-:-:S09]  /*2280*/  ULEA UR5, UR6, UR4, 0x3 ;  /* 0x0000000406057291 */ /* 0x000fd2000f8e18ff */
[----:B------:R-:W1:Y:S02]  /*2290*/  SYNCS.PHASECHK.TRANS64.TRYWAIT P0, [UR5], R3 ;  /* 0x00000003ff0075a7 */ /* 0x000e640008001105 */
[----:B-1----:R-:W-:Y:S05]  /*22a0*/  @!P0 BRA `(.L_x_36) ;  /* 0x0000004000208947 */ /* 0x002fea0003800000 */
.L_x_100:
[----:B------:R-:W-:-:S04]  /*22b0*/  UIADD3 UR6, UPT, UPT, UR6, 0x1, URZ ;  /* 0x0000000106067890 */ /* 0x000fc8000fffe0ff */
[----:B------:R-:W-:-:S04]  /*22c0*/  UISETP.NE.AND UP0, UPT, UR6, 0x4, UPT ;  /* 0x000000040600788c */ /* 0x000fc8000bf05270 */
[----:B------:R-:W-:Y:S02]  /*22d0*/  USEL UR7, URZ, 0x1, UP0 ;  /* 0x00000001ff077887 */ /* 0x000fe40008000000 */
[----:B------:R-:W-:-:S04]  /*22e0*/  USEL UR6, UR6, URZ, UP0 ;  /* 0x000000ff06067287 */ /* 0x000fc80008000000 */
[----:B------:R-:W-:Y:S01]  /*22f0*/  ULEA UR5, UR6, UR4, 0x3 ;  /* 0x0000000406057291 */ /* 0x000fe2000f8e18ff */
[----:B------:R-:W-:-:S04]  /*2300*/  LOP3.LUT R2, R15, UR7, RZ, 0x3c, !PT ;  /* 0x000000070f027c12 */ /* 0x000fc8000f8e3cff */
[----:B-1----:R-:W-:-:S04]  /*2310*/  SHF.L.U32 R3, R2, 0x1f, RZ ;  /* 0x0000001f02037819 */ /* 0x002fc800000006ff */
[----:B------:R-:W1:Y:S02]  /*2320*/  SYNCS.PHASECHK.TRANS64.TRYWAIT P0, [UR5], R3 ;  /* 0x00000003ff0075a7 */ /* 0x000e640008001105 */
[----:B-1----:R-:W-:Y:S05]  /*2330*/  @!P0 BRA `(.L_x_37) ;  /* 0x0000004000148947 */ /* 0x002fea0003800000 */
.L_x_102:
        /* <DEDUP_REMOVED lines=9> */
.L_x_104:
[----:B------:R-:W-:-:S04]  /*23d0*/  UIADD3 UR6, UPT, UPT, UR6, 0x1, URZ ;  /* 0x0000000106067890 */ /* 0x000fc8000fffe0ff */
[----:B------:R-:W-:-:S04]  /*23e0*/  UISETP.NE.AND UP0, UPT, UR6, 0x4, UPT ;  /* 0x000000040600788c */ /* 0x000fc8000bf05270 */
[----:B------:R-:W-:Y:S02]  /*23f0*/  USEL UR5, URZ, 0x1, UP0 ;  /* 0x00000001ff057887 */ /* 0x000fe40008000000 */
[----:B------:R-:W-:-:S04]  /*2400*/  USEL UR6, UR6, URZ, UP0 ;  /* 0x000000ff06067287 */ /* 0x000fc80008000000 */
[----:B------:R-:W-:Y:S01]  /*2410*/  ULEA UR6, UR6, UR4, 0x3 ;  /* 0x0000000406067291 */ /* 0x000fe2000f8e18ff */
[----:B-1----:R-:W-:-:S04]  /*2420*/  LOP3.LUT R3, R2, UR5, RZ, 0x3c, !PT ;  /* 0x0000000502037c12 */ /* 0x002fc8000f8e3cff */
[----:B------:R-:W-:Y:S01]  /*2430*/  SHF.L.U32 R3, R3, 0x1f, RZ ;  /* 0x0000001f03037819 */ /* 0x000fe200000006ff */
[----:B----4-:R-:W-:-:S07]  /*2440*/  IMAD.U32 R0, RZ, RZ, UR6 ;  /* 0x00000006ff007e24 */ /* 0x010fce000f8e00ff */
.L_x_39:
[----:B-1----:R1:W2:Y:S02]  /*2450*/  SYNCS.PHASECHK.TRANS64.TRYWAIT P0, [R0+URZ], R3 ;  /* 0x00000003000075a7 */ /* 0x0022a400080011ff */
[----:B--2---:R-:W-:Y:S05]  /*2460*/  @!P0 NANOSLEEP.SYNCS 0x989680 ;  /* 0x009896800000895d */ /* 0x004fea0003900000 */
[----:B------:R-:W2:Y:S02]  /*2470*/  @!P0 SYNCS.PHASECHK.TRANS64 P0, [R0+URZ], R3 ;  /* 0x00000003000085a7 */ /* 0x000ea400080010ff */
[----:B--2---:R-:W-:Y:S05]  /*2480*/  @P0 EXIT ;  /* 0x000000000000094d */ /* 0x004fea0003800000 */
[----:B------:R-:W-:Y:S05]  /*2490*/  BRA `(.L_x_39) ;  /* 0xfffffffc00ec7947 */ /* 0x000fea000383ffff */
.L_x_17:
[----:B------:R-:W-:-:S04]  /*24a0*/  UISETP.NE.AND UP1, UPT, UR37, URZ, UPT ;  /* 0x000000ff2500728c */ /* 0x000fc8000bf25270 */
[----:B------:R-:W-:-:S09]  /*24b0*/  UISETP.NE.OR UP1, UPT, UR8, 0x1, UP1 ;  /* 0x000000010800788c */ /* 0x000fd20008f25670 */
[----:B------:R-:W-:Y:S05]  /*24c0*/  BRA.U UP1, `(.L_x_40) ;  /* 0x0000000501487547 */ /* 0x000fea000b800000 */
[----:B------:R-:W-:Y:S01]  /*24d0*/  ISETP.NE.AND P2, PT, R2, RZ, PT ;  /* 0x000000ff0200720c */ /* 0x000fe20003f45270 */
[----:B------:R-:W-:Y:S01]  /*24e0*/  IMAD.MOV.U32 R12, RZ, RZ, 0x1 ;  /* 0x00000001ff0c7424 */ /* 0x000fe200078e00ff */
[----:B------:R-:W-:Y:S02]  /*24f0*/  CS2R R10, SRZ ;  /* 0x00000000000a7805 */ /* 0x000fe4000001ff00 */
[----:B------:R-:W-:Y:S01]  /*2500*/  CS2R R8, SRZ ;  /* 0x0000000000087805 */ /* 0x000fe2000001ff00 */
[----:B------:R-:W-:Y:S01]  /*2510*/  UMOV UR4, 0x400 ;  /* 0x0000040000047882 */ /* 0x000fe20000000000 */
[----:B------:R-:W-:Y:S01]  /*2520*/  UMOV UR6, URZ ;  /* 0x000000ff00067c82 */ /* 0x000fe20008000000 */
[----:B------:R-:W-:-:S12]  /*2530*/  ULEA UR37, UR37, UR4, 0x18 ;  /* 0x0000000425257291 */ /* 0x000fd8000f8ec0ff */
.L_x_44:
[----:B------:R-:W-:Y:S02]  /*2540*/  LEA R0, R8, UR37, 0x3 ;  /* 0x0000002508007c11 */ /* 0x000fe4000f8e18ff */
[----:B------:R-:W-:-:S03]  /*2550*/  SHF.L.U32 R5, R9, 0x1f, RZ ;  /* 0x0000001f09057819 */ /* 0x000fc600000006ff */
[----:B------:R-:W-:Y:S01]  /*2560*/  VIADD R4, R0, 0xd0 ;  /* 0x000000d000047836 */ /* 0x000fe20000000000 */
[----:B------:R-:W1:Y:S02]  /*2570*/  SYNCS.PHASECHK.TRANS64.TRYWAIT P0, [R0+URZ+0xc0], R5 ;  /* 0x0000c005000075a7 */ /* 0x000e6400080011ff */
[----:B-1----:R-:W-:Y:S05]  /*2580*/  @!P0 BRA `(.L_x_41) ;  /* 0x0000003c00b08947 */ /* 0x002fea0003800000 */
.L_x_105:
[----:B------:R-:W-:Y:S01]  /*2590*/  ULEA UR5, UR6, UR37, 0x3 ;  /* 0x0000002506057291 */ /* 0x000fe2000f8e18ff */
[----:B------:R-:W-:Y:S02]  /*25a0*/  PRMT R4, RZ, 0x654, R4 ;  /* 0x00000654ff047816 */ /* 0x000fe40000000004 */
[----:B-1----:R-:W-:Y:S01]  /*25b0*/  SHF.L.U32 R5, R12, 0x1f, RZ ;  /* 0x0000001f0c057819 */ /* 0x002fe200000006ff */
[----:B------:R-:W-:Y:S01]  /*25c0*/  UIADD3 UR4, UPT, UPT, UR5, 0x60, URZ ;  /* 0x0000006005047890 */ /* 0x000fe2000fffe0ff */
[----:B------:R1:W-:Y:S05]  /*25d0*/  SYNCS.ARRIVE.TRANS64.RED.A1T0 RZ, [R4+URZ], RZ ;  /* 0x000000ff04ff79a7 */ /* 0x0003ea00081004ff */
[----:B------:R-:W-:Y:S01]  /*25e0*/  IMAD.U32 R7, RZ, RZ, UR4 ;  /* 0x00000004ff077e24 */ /* 0x000fe2000f8e00ff */
[----:B------:R-:W2:Y:S04]  /*25f0*/  SYNCS.PHASECHK.TRANS64.TRYWAIT P0, [UR5+0x70], R5 ;  /* 0x00007005ff0075a7 */ /* 0x000ea80008001105 */
[----:B------:R-:W-:Y:S01]  /*2600*/  PRMT R6, R2, 0x654, R7 ;  /* 0x0000065402067816 */ /* 0x000fe20000000007 */
[----:B-1----:R-:W-:Y:S01]  /*2610*/  @!P2 IMAD.MOV.U32 R4, RZ, RZ, 0x10 ;  /* 0x00000010ff04a424 */ /* 0x002fe200078e00ff */
[----:B--2---:R-:W-:Y:S06]  /*2620*/  @!P0 BRA `(.L_x_42) ;  /* 0x0000003c009c8947 */ /* 0x004fec0003800000 */
.L_x_107:
[----:B------:R-:W-:Y:S01]  /*2630*/  ULEA UR4, UR6, UR37, 0x4 ;  /* 0x0000002506047291 */ /* 0x000fe2000f8e20ff */
[----:B------:R-:W-:Y:S01]  /*2640*/  SEL R3, R6, R3, !P2 ;  /* 0x0000000306037207 */ /* 0x000fe20005000000 */
[----:B------:R-:W-:Y:S01]  /*2650*/  UIADD3 UR5, UPT, UPT, UR5, 0x60, URZ ;  /* 0x0000006005057890 */ /* 0x000fe2000fffe0ff */
[----:B-1----:R-:W-:Y:S01]  /*2660*/  LEA R0, R11, UR37, 0x3 ;  /* 0x000000250b007c11 */ /* 0x002fe2000f8e18ff */
[----:B------:R-:W-:Y:S01]  /*2670*/  UIADD3 UR4, UPT, UPT, UR4, 0xf0, URZ ;  /* 0x000000f004047890 */ /* 0x000fe2000fffe0ff */
[----:B------:R-:W-:Y:S01]  /*2680*/  SHF.L.U32 R5, R10, 0x1f, RZ ;  /* 0x0000001f0a057819 */ /* 0x000fe200000006ff */
[----:B------:R1:W-:Y:S01]  /*2690*/  @!P2 SYNCS.ARRIVE.TRANS64.RED RZ, [R3+URZ], R4 ;  /* 0x0000000403ffa9a7 */ /* 0x0003e200080004ff */
[----:B------:R-:W-:Y:S01]  /*26a0*/  UIADD3 UR6, UPT, UPT, UR6, 0x1, URZ ;  /* 0x0000000106067890 */ /* 0x000fe2000fffe0ff */
[----:B------:R-:W-:-:S03]  /*26b0*/  VIADD R8, R8, 0x1 ;  /* 0x0000000108087836 */ /* 0x000fc60000000000 */
[----:B------:R-:W-:Y:S02]  /*26c0*/  UISETP.NE.AND UP0, UPT, UR6, 0x2, UPT ;  /* 0x000000020600788c */ /* 0x000fe4000bf05270 */
[----:B------:R-:W-:Y:S06]  /*26d0*/  UGETNEXTWORKID.BROADCAST [UR4], [UR5] ;  /* 0x00000000040073ca */ /* 0x000fec0008000100 */
[----:B------:R-:W-:Y:S01]  /*26e0*/  USEL UR4, URZ, 0x1, UP0 ;  /* 0x00000001ff047887 */ /* 0x000fe20008000000 */
[----:B------:R-:W-:Y:S01]  /*26f0*/  ISETP.NE.AND P0, PT, R8, 0x2, PT ;  /* 0x000000020800780c */ /* 0x000fe20003f05270 */
[----:B------:R-:W-:Y:S01]  /*2700*/  USEL UR6, UR6, URZ, UP0 ;  /* 0x000000ff06067287 */ /* 0x000fe20008000000 */
[----:B------:R-:W2:Y:S03]  /*2710*/  SYNCS.PHASECHK.TRANS64.TRYWAIT P1, [R0+URZ+0x60], R5 ;  /* 0x00006005000075a7 */ /* 0x000ea600080211ff */
[----:B------:R-:W-:Y:S01]  /*2720*/  LOP3.LUT R12, R12, UR4, RZ, 0x3c, !PT ;  /* 0x000000040c0c7c12 */ /* 0x000fe2000f8e3cff */
[----:B-12---:R-:W-:Y:S07]  /*2730*/  @!P1 BRA `(.L_x_43) ;  /* 0x0000003c00709947 */ /* 0x006fee0003800000 */
.L_x_108:
[C---:B------:R-:W-:Y:S01]  /*2740*/  LEA R4, R11.reuse, UR37, 0x4 ;  /* 0x000000250b047c11 */ /* 0x040fe2000f8e20ff */
[----:B-1----:R-:W-:Y:S01]  /*2750*/  VIADD R0, R0, 0x70 ;  /* 0x0000007000007836 */ /* 0x002fe20000000000 */
[----:B------:R-:W-:Y:S01]  /*2760*/  SEL R8, R8, RZ, P0 ;  /* 0x000000ff08087207 */ /* 0x000fe20000000000 */
[----:B------:R-:W-:-:S03]  /*2770*/  VIADD R11, R11, 0x1 ;  /* 0x000000010b0b7836 */ /* 0x000fc60000000000 */
[----:B------:R-:W1:Y:S01]  /*2780*/  LDS.128 R4, [R4+0xf0] ;  /* 0x0000f00004047984 */ /* 0x000e620000000c00 */
[----:B------:R-:W-:Y:S02]  /*2790*/  PRMT R0, RZ, 0x654, R0 ;  /* 0x00000654ff007816 */ /* 0x000fe40000000000 */
[C---:B------:R-:W-:Y:S01]  /*27a0*/  ISETP.NE.AND P1, PT, R11.reuse, 0x2, PT ;  /* 0x000000020b00780c */ /* 0x040fe20003f25270 */
[----:B------:R-:W-:Y:S01]  /*27b0*/  @!PT LDS RZ, [RZ] ;  /* 0x00000000fffff984 */ /* 0x000fe20000000800 */
[----:B------:R-:W-:Y:S01]  /*27c0*/  @!PT LDS RZ, [RZ] ;  /* 0x00000000fffff984 */ /* 0x000fe20000000800 */
[----:B------:R-:W-:Y:S01]  /*27d0*/  @!PT LDS RZ, [RZ] ;  /* 0x00000000fffff984 */ /* 0x000fe20000000800 */
[----:B------:R-:W-:Y:S01]  /*27e0*/  @!PT LDS RZ, [RZ] ;  /* 0x00000000fffff984 */ /* 0x000fe20000000800 */
[----:B------:R2:W-:Y:S06]  /*27f0*/  MEMBAR.ALL.CTA ;  /* 0x0000000000007992 */ /* 0x0005ec0000008000 */
[----:B--2---:R-:W2:Y:S01]  /*2800*/  FENCE.VIEW.ASYNC.S ;  /* 0x00000000000073c6 */ /* 0x004ea20000000000 */
[----:B------:R-:W-:Y:S01]  /*2810*/  SEL R11, R11, RZ, P1 ;  /* 0x000000ff0b0b7207 */ /* 0x000fe20000800000 */
[----:B--2---:R2:W-:Y:S01]  /*2820*/  SYNCS.ARRIVE.TRANS64.RED.A1T0 RZ, [R0+URZ], RZ ;  /* 0x000000ff00ff79a7 */ /* 0x0045e200081004ff */
[----:B-1----:R-:W-:-:S02]  /*2830*/  LOP3.LUT P3, RZ, R6, 0x1, RZ, 0xc0, !PT ;  /* 0x0000000106ff7812 */ /* 0x002fc4000786c0ff */
[----:B------:R-:W-:-:S04]  /*2840*/  SEL R5, RZ, 0x1, P1 ;  /* 0x00000001ff057807 */ /* 0x000fc80000800000 */
[----:B------:R-:W-:Y:S02]  /*2850*/  LOP3.LUT R10, R10, R5, RZ, 0x3c, !PT ;  /* 0x000000050a0a7212 */ /* 0x000fe400078e3cff */
[----:B--2---:R-:W-:-:S04]  /*2860*/  SEL R0, RZ, 0x1, P0 ;  /* 0x00000001ff007807 */ /* 0x004fc80000000000 */
[----:B------:R-:W-:Y:S01]  /*2870*/  LOP3.LUT R9, R9, R0, RZ, 0x3c, !PT ;  /* 0x0000000009097212 */ /* 0x000fe200078e3cff */
[----:B------:R-:W-:Y:S06]  /*2880*/  @P3 BRA `(.L_x_44) ;  /* 0xfffffffc002c3947 */ /* 0x000fec000383ffff */
[----:B------:R-:W-:Y:S01]  /*2890*/  ULEA UR5, UR6, UR37, 0x3 ;  /* 0x0000002506057291 */ /* 0x000fe2000f8e18ff */
[----:B------:R-:W-:-:S08]  /*28a0*/  SHF.L.U32 R3, R12, 0x1f, RZ ;  /* 0x0000001f0c037819 */ /* 0x000fd000000006ff */
[----:B------:R-:W1:Y:S02]  /*28b0*/  SYNCS.PHASECHK.TRANS64 P0, [UR5+0x70], R3 ;  /* 0x00007003ff0075a7 */ /* 0x000e640008001005 */
[----:B-1----:R-:W-:Y:S05]  /*28c0*/  @P0 BRA `(.L_x_45) ;  /* 0x0000000000080947 */ /* 0x002fea0003800000 */
[----:B------:R-:W1:Y:S02]  /*28d0*/  SYNCS.PHASECHK.TRANS64.TRYWAIT P0, [UR5+0x70], R3 ;  /* 0x00007003ff0075a7 */ /* 0x000e640008001105 */
[----:B-1----:R-:W-:Y:S05]  /*28e0*/  @!P0 BRA `(.L_x_46) ;  /* 0x0000003c00188947 */ /* 0x002fea0003800000 */
.L_x_45:
[----:B------:R-:W-:-:S04]  /*28f0*/  UIADD3 UR4, UPT, UPT, UR6, 0x1, URZ ;  /* 0x0000000106047890 */ /* 0x000fc8000fffe0ff */
[----:B------:R-:W-:-:S04]  /*2900*/  UISETP.NE.AND UP0, UPT, UR4, 0x2, UPT ;  /* 0x000000020400788c */ /* 0x000fc8000bf05270 */
[----:B------:R-:W-:Y:S02]  /*2910*/  USEL UR7, URZ, 0x1, UP0 ;  /* 0x00000001ff077887 */ /* 0x000fe40008000000 */
[----:B------:R-:W-:-:S04]  /*2920*/  USEL UR4, UR4, URZ, UP0 ;  /* 0x000000ff04047287 */ /* 0x000fc80008000000 */
[----:B------:R-:W-:Y:S01]  /*2930*/  ULEA UR4, UR4, UR37, 0x3 ;  /* 0x0000002504047291 */ /* 0x000fe2000f8e18ff */
[----:B-1----:R-:W-:-:S04]  /*2940*/  LOP3.LUT R3, R12, UR7, RZ, 0x3c, !PT ;  /* 0x000000070c037c12 */ /* 0x002fc8000f8e3cff */
[----:B------:R-:W-:-:S04]  /*2950*/  SHF.L.U32 R0, R3, 0x1f, RZ ;  /* 0x0000001f03007819 */ /* 0x000fc800000006ff */
[----:B------:R-:W1:Y:S02]  /*2960*/  SYNCS.PHASECHK.TRANS64 P0, [UR4+0x70], R0 ;  /* 0x00007000ff0075a7 */ /* 0x000e640008001004 */
[----:B-1----:R-:W-:Y:S05]  /*2970*/  @P0 EXIT ;  /* 0x000000000000094d */ /* 0x002fea0003800000 */
[----:B------:R-:W-:Y:S02]  /*2980*/  SHF.L.U32 R3, R3, 0x1f, RZ ;  /* 0x0000001f03037819 */ /* 0x000fe400000006ff */
[----:B------:R-:W-:-:S07]  /*2990*/  MOV R0, UR4 ;  /* 0x0000000400007c02 */ /* 0x000fce0008000f00 */
.L_x_47:
[----:B-1----:R1:W2:Y:S02]  /*29a0*/  SYNCS.PHASECHK.TRANS64.TRYWAIT P0, [R0+URZ+0x70], R3 ;  /* 0x00007003000075a7 */ /* 0x0022a400080011ff */
[----:B--2---:R-:W-:Y:S05]  /*29b0*/  @!P0 NANOSLEEP.SYNCS 0x989680 ;  /* 0x009896800000895d */ /* 0x004fea0003900000 */
[----:B------:R-:W2:Y:S02]  /*29c0*/  @!P0 SYNCS.PHASECHK.TRANS64 P0, [R0+URZ+0x70], R3 ;  /* 0x00007003000085a7 */ /* 0x000ea400080010ff */
[----:B--2---:R-:W-:Y:S05]  /*29d0*/  @P0 EXIT ;  /* 0x000000000000094d */ /* 0x004fea0003800000 */
[----:B------:R-:W-:Y:S05]  /*29e0*/  BRA `(.L_x_47) ;  /* 0xfffffffc00ec7947 */ /* 0x000fea000383ffff */
.L_x_40:
[----:B------:R-:W-:-:S09]  /*29f0*/  UISETP.NE.AND UP1, UPT, UR8, URZ, UPT ;  /* 0x000000ff0800728c */ /* 0x000fd2000bf25270 */
[----:B------:R-:W-:Y:S05]  /*2a00*/  BRA.U UP1, `(.L_x_48) ;  /* 0x0000000d01cc7547 */ /* 0x000fea000b800000 */
[----:B------:R-:W-:Y:S01]  /*2a10*/  UMOV UR4, 0x40 ;  /* 0x0000004000047882 */ /* 0x000fe20000000000 */
[----:B------:R-:W-:Y:S01]  /*2a20*/  NOP ;  /* 0x0000000000007918 */ /* 0x000fe20000000000 */
[----:B------:R-:W-:Y:S01]  /*2a30*/  ULEA UR4, UR37, UR4, 0x18 ;  /* 0x0000000425047291 */ /* 0x000fe2000f8ec0ff */
[----:B------:R-:W-:Y:S02]  /*2a40*/  UMOV UR5, 0x400 ;  /* 0x0000040000057882 */ /* 0x000fe40000000000 */
[----:B------:R-:W-:-:S06]  /*2a50*/  ULEA UR37, UR37, UR5, 0x18 ;  /* 0x0000000525257291 */ /* 0x000fcc000f8ec0ff */
[----:B------:R-:W1:Y:S02]  /*2a60*/  LDS.U8 R0, [UR4+0x1c] ;  /* 0x00001c04ff007984 */ /* 0x000e640008000000 */
[----:B-1----:R-:W-:-:S13]  /*2a70*/  ISETP.NE.AND P0, PT, R0, RZ, PT ;  /* 0x000000ff0000720c */ /* 0x002fda0003f05270 */
[----:B------:R-:W-:Y:S05]  /*2a80*/  @P0 BRA `(.L_x_49) ;  /* 0x0000000000580947 */ /* 0x000fea0003800000 */
[----:B------:R-:W-:-:S13]  /*2a90*/  ELECT P0, URZ, PT ;  /* 0x0000000000ff782f */ /* 0x000fda0003800000 */
[----:B------:R-:W-:Y:S05]  /*2aa0*/  @!P0 BRA `(.L_x_50) ;  /* 0x0000000000608947 */ /* 0x000fea0003800000 */
[----:B------:R-:W-:Y:S01]  /*2ab0*/  UMOV UR5, 0x10 ;  /* 0x0000001000057882 */ /* 0x000fe20000000000 */
[----:B------:R-:W-:Y:S01]  /*2ac0*/  HFMA2 R0, -RZ, RZ, 0, 5.9604644775390625e-08 ;  /* 0x00000001ff007431 */ /* 0x000fe200000001ff */
[----:B------:R-:W-:-:S03]  /*2ad0*/  MOV R2, 0xffff ;  /* 0x0000ffff00027802 */ /* 0x000fc60000000f00 */
[----:B------:R-:W-:Y:S04]  /*2ae0*/  DEPBAR.LE SB1, 0x36 ;  /* 0x00009d800000791a */ /* 0x000fe80000000000 */
[----:B------:R-:W1:Y:S02]  /*2af0*/  UTCATOMSWS.FIND_AND_SET.ALIGN UP0, UR5, UR5 ;  /* 0x00000005000575e3 */ /* 0x000e640008000800 */
[----:B-1----:R-:W-:Y:S01]  /*2b00*/  MOV R3, UR5 ;  /* 0x0000000500037c02 */ /* 0x002fe20008000f00 */
[----:B------:R-:W-:Y:S06]  /*2b10*/  BRA.U UP0, `(.L_x_51) ;  /* 0x0000000100187547 */ /* 0x000fec000b800000 */
.L_x_52:
[----:B------:R-:W-:Y:S05]  /*2b20*/  NANOSLEEP 0x64 ;  /* 0x000000640000795d */ /* 0x000fea0003800000 */
[----:B------:R-:W-:-:S05]  /*2b30*/  UMOV UR5, 0x10 ;  /* 0x0000001000057882 */ /* 0x000fca0000000000 */
[----:B------:R-:W-:Y:S04]  /*2b40*/  DEPBAR.LE SB1, 0x36 ;  /* 0x00009d800000791a */ /* 0x000fe80000000000 */
[----:B------:R-:W1:Y:S02]  /*2b50*/  UTCATOMSWS.FIND_AND_SET.ALIGN UP0, UR5, UR5 ;  /* 0x00000005000575e3 */ /* 0x000e640008000800 */
[----:B-1----:R-:W-:Y:S01]  /*2b60*/  MOV R3, UR5 ;  /* 0x0000000500037c02 */ /* 0x002fe20008000f00 */
[----:B------:R-:W-:Y:S05]  /*2b70*/  BRA.U !UP0, `(.L_x_52) ;  /* 0xfffffffd08e87547 */ /* 0x000fea000b83ffff */
.L_x_51:
[-C--:B------:R-:W-:Y:S02]  /*2b80*/  SHF.L.U32 R2, R2, R3.reuse, RZ ;  /* 0x0000000302027219 */ /* 0x080fe400000006ff */
[----:B------:R-:W-:Y:S01]  /*2b90*/  SHF.L.U32 R0, R0, R3, RZ ;  /* 0x0000000300007219 */ /* 0x000fe200000006ff */
[----:B------:R-:W-:Y:S02]  /*2ba0*/  IMAD.SHL.U32 R3, R3, 0x20, RZ ;  /* 0x0000002003037824 */ /* 0x000fe400078e00ff */
[----:B------:R1:W-:Y:S04]  /*2bb0*/  ATOMS.OR RZ, [UR4+0x14], R2 ;  /* 0x00001402ffff798c */ /* 0x0003e8000b000004 */
[----:B------:R1:W-:Y:S04]  /*2bc0*/  ATOMS.OR RZ, [UR4+0x18], R0 ;  /* 0x00001800ffff798c */ /* 0x0003e8000b000004 */
[----:B------:R1:W-:Y:S01]  /*2bd0*/  STS [UR37+0x110], R3 ;  /* 0x00011003ff007988 */ /* 0x0003e20008000825 */
[----:B------:R-:W-:Y:S05]  /*2be0*/  BRA `(.L_x_50) ;  /* 0x0000000000107947 */ /* 0x000fea0003800000 */
.L_x_49:
[----:B------:R-:W-:Y:S02]  /*2bf0*/  MOV R0, 0xffffffff ;  /* 0xffffffff00007802 */ /* 0x000fe40000000f00 */
[----:B------:R-:W-:-:S03]  /*2c00*/  MOV R2, 0x2c30 ;  /* 0x00002c3000027802 */ /* 0x000fc60000000f00 */
[----:B------:R1:W-:Y:S04]  /*2c10*/  STS [UR37+0x110], R0 ;  /* 0x00011000ff007988 */ /* 0x0003e80008000825 */
[----:B-1-3-5:R-:W-:Y:S05]  /*2c20*/  CALL.REL.NOINC `($__internal_1_$__cuda_sm10x_tcgen05_guardrail_trap_phase_invalid_during_alloc) ;  /* 0x0000003c00947944 */ /* 0x02afea0003c00000 */
.L_x_50:
[----:B------:R-:W-:Y:S05]  /*2c30*/  WARPSYNC.ALL ;  /* 0x0000000000007948 */ /* 0x000fea0003800000 */
[----:B------:R-:W2:Y:S01]  /*2c40*/  S2UR UR5, SR_CgaCtaId ;  /* 0x00000000000579c3 */ /* 0x000ea20000008800 */
[----:B------:R-:W-:Y:S01]  /*2c50*/  UMOV UR4, 0x400 ;  /* 0x0000040000047882 */ /* 0x000fe20000000000 */
[----:B------:R-:W-:-:S06]  /*2c60*/  NOP ;  /* 0x0000000000007918 */ /* 0x000fcc0000000000 */
[----:B------:R-:W-:Y:S06]  /*2c70*/  BAR.ARV 0x6, 0xa0 ;  /* 0x0182800000007b1d */ /* 0x000fec0000002000 */
[----:B------:R-:W4:Y:S01]  /*2c80*/  LDCU UR7, c[0x0][0x38c] ;  /* 0x00007180ff0777ac */ /* 0x000f220008000800 */
[----:B------:R-:W-:Y:S01]  /*2c90*/  IMAD.MOV.U32 R11, RZ, RZ, 0x1 ;  /* 0x00000001ff0b7424 */ /* 0x000fe200078e00ff */
[----:B------:R-:W-:Y:S01]  /*2ca0*/  CS2R R8, SRZ ;  /* 0x0000000000087805 */ /* 0x000fe2000001ff00 */
[----:B------:R-:W-:Y:S01]  /*2cb0*/  IMAD.MOV.U32 R10, RZ, RZ, RZ ;  /* 0x000000ffff0a7224 */ /* 0x000fe200078e00ff */
[----:B------:R-:W3:Y:S01]  /*2cc0*/  LDCU UR6, c[0x0][0x38c] ;  /* 0x00007180ff0677ac */ /* 0x000ee20008000800 */
[----:B------:R-:W-:Y:S01]  /*2cd0*/  UMOV UR15, URZ ;  /* 0x000000ff000f7c82 */ /* 0x000fe20008000000 */
[----:B------:R-:W-:Y:S01]  /*2ce0*/  UMOV UR14, URZ ;  /* 0x000000ff000e7c82 */ /* 0x000fe20008000000 */
[----:B--2---:R-:W-:Y:S01]  /*2cf0*/  ULEA UR5, UR5, UR4, 0x18 ;  /* 0x0000000405057291 */ /* 0x004fe2000f8ec0ff */
[----:B------:R-:W-:Y:S01]  /*2d00*/  UMOV UR24, 0x0 ;  /* 0x0000000000187882 */ /* 0x000fe20000000000 */
[----:B------:R-:W-:-:S02]  /*2d10*/  UMOV UR25, 0x41004a0 ;  /* 0x041004a000197882 */ /* 0x000fc40000000000 */
[----:B------:R-:W-:Y:S02]  /*2d20*/  UIADD3 UR10, UPT, UPT, UR5, 0x2400, URZ ;  /* 0x00002400050a7890 */ /* 0x000fe4000fffe0ff */
[----:B------:R-:W-:Y:S02]  /*2d30*/  UIADD3 UR11, UPT, UPT, UR5, 0xa400, URZ ;  /* 0x0000a400050b7890 */ /* 0x000fe4000fffe0ff */
[----:B----4-:R-:W-:Y:S01]  /*2d40*/  UIADD3 UR7, UPT, UPT, UR7, 0x7f, URZ ;  /* 0x0000007f07077890 */ /* 0x010fe2000fffe0ff */
[----:B-1----:R-:W1:Y:S01]  /*2d50*/  LDS R0, [UR5+0x110] ;  /* 0x00011005ff007984 */ /* 0x002e620008000800 */
[----:B------:R-:W-:Y:S02]  /*2d60*/  USHF.R.U32.HI UR10, URZ, 0x4, UR10 ;  /* 0x00000004ff0a7899 */ /* 0x000fe4000801160a */
[----:B------:R-:W-:Y:S02]  /*2d70*/  USHF.R.S32.HI UR4, URZ, 0x1f, UR7 ;  /* 0x0000001fff047899 */ /* 0x000fe40008011407 */
[----:B------:R-:W-:-:S02]  /*2d80*/  USHF.R.U32.HI UR11, URZ, 0x4, UR11 ;  /* 0x00000004ff0b7899 */ /* 0x000fc4000801160b */
[----:B------:R-:W-:Y:S02]  /*2d90*/  ULEA.HI UR4, UR4, UR7, URZ, 0x7 ;  /* 0x0000000704047291 */ /* 0x000fe4000f8f38ff */
[----:B------:R-:W-:Y:S02]  /*2da0*/  ULOP3.LUT UR10, UR10, 0x3fff, URZ, 0xc0, !UPT ;  /* 0x00003fff0a0a7892 */ /* 0x000fe4000f8ec0ff */
[----:B------:R-:W-:Y:S02]  /*2db0*/  USHF.R.S32.HI UR4, URZ, 0x7, UR4 ;  /* 0x00000007ff047899 */ /* 0x000fe40008011404 */
[----:B------:R-:W-:Y:S02]  /*2dc0*/  ULOP3.LUT UR11, UR11, 0x3fff, URZ, 0xc0, !UPT ;  /* 0x00003fff0b0b7892 */ /* 0x000fe4000f8ec0ff */
[----:B------:R-:W-:Y:S01]  /*2dd0*/  UISETP.LT.AND UP0, UPT, UR4, 0x1, UPT ;  /* 0x000000010400788c */ /* 0x000fe2000bf01270 */
[----:B------:R-:W-:Y:S01]  /*2de0*/  UMOV UR22, 0x0 ;  /* 0x0000000000167882 */ /* 0x000fe20000000000 */
[----:B------:R-:W-:-:S02]  /*2df0*/  UMOV UR23, 0x41004a0 ;  /* 0x041004a000177882 */ /* 0x000fc40000000000 */
[----:B------:R-:W-:Y:S02]  /*2e00*/  USEL UR9, UR4, 0x1, !UP0 ;  /* 0x0000000104097887 */ /* 0x000fe4000c000000 */
[----:B------:R-:W-:Y:S02]  /*2e10*/  ULOP3.LUT UR10, UR10, 0x10000, URZ, 0xfc, !UPT ;  /* 0x000100000a0a7892 */ /* 0x000fe4000f8efcff */
[----:B------:R-:W-:Y:S02]  /*2e20*/  ULOP3.LUT UR11, UR11, 0x10000, URZ, 0xfc, !UPT ;  /* 0x000100000b0b7892 */ /* 0x000fe4000f8efcff */
[----:B------:R-:W-:Y:S02]  /*2e30*/  UIADD3 UR9, UPT, UPT, -UR9, URZ, URZ ;  /* 0x000000ff09097290 */ /* 0x000fe4000fffe1ff */
[----:B---3--:R-:W-:Y:S01]  /*2e40*/  UISETP.GE.AND UP3, UPT, UR6, 0x1, UPT ;  /* 0x000000010600788c */ /* 0x008fe2000bf66270 */
[----:B------:R-:W-:Y:S01]  /*2e50*/  UMOV UR20, 0x0 ;  /* 0x0000000000147882 */ /* 0x000fe20000000000 */
[----:B------:R-:W-:Y:S01]  /*2e60*/  UMOV UR21, 0x41004a0 ;  /* 0x041004a000157882 */ /* 0x000fe20000000000 */
[----:B------:R-:W-:Y:S01]  /*2e70*/  UMOV UR18, 0x0 ;  /* 0x0000000000127882 */ /* 0x000fe20000000000 */
[----:B------:R-:W-:Y:S01]  /*2e80*/  UMOV UR19, 0x41004a0 ;  /* 0x041004a000137882 */ /* 0x000fe20000000000 */
[----:B-1----:R-:W-:-:S15]  /*2e90*/  R2UR UR16, R0 ;  /* 0x00000000001072ca */ /* 0x002fde00000e0000 */
.L_x_59:
[----:B------:R-:W-:Y:S02]  /*2ea0*/  LEA R0, R10, UR5, 0x3 ;  /* 0x000000050a007c11 */ /* 0x000fe4000f8e18ff */
[----:B------:R-:W-:Y:S02]  /*2eb0*/  SHF.L.U32 R5, R9, 0x1f, RZ ;  /* 0x0000001f09057819 */ /* 0x000fe400000006ff */
[----:B------:R-:W-:Y:S01]  /*2ec0*/  PLOP3.LUT P0, PT, PT, PT, UP3, 0x80, 0x8 ;  /* 0x000000000008781c */ /* 0x000fe20003f0f038 */
[----:B------:R-:W-:Y:S01]  /*2ed0*/  VIADD R3, R0, 0x70 ;  /* 0x0000007000037836 */ /* 0x000fe20000000000 */
[----:B-1----:R-:W1:Y:S02]  /*2ee0*/  SYNCS.PHASECHK.TRANS64.TRYWAIT P1, [R0+URZ+0x60], R5 ;  /* 0x00006005000075a7 */ /* 0x002e6400080211ff */
[----:B-1-3--:R-:W-:Y:S09]  /*2ef0*/  @!P1 BRA `(.L_x_53) ;  /* 0x0000003400ac9947 */ /* 0x00aff20003800000 */
.L_x_110:
[----:B------:R-:W-:Y:S01]  /*2f00*/  LEA R4, R10, UR5, 0x4 ;  /* 0x000000050a047c11 */ /* 0x000fe2000f8e20ff */
[----:B------:R-:W-:Y:S01]  /*2f10*/  @UP3 ULEA UR6, UR14, UR5, 0x3 ;  /* 0x000000050e063291 */ /* 0x000fe2000f8e18ff */
[----:B------:R-:W-:Y:S01]  /*2f20*/  PLOP3.LUT P2, PT, PT, PT, PT, 0x80, 0x8 ;  /* 0x000000000008781c */ /* 0x000fe20003f4f070 */
[----:B------:R-:W-:Y:S01]  /*2f30*/  ULEA UR7, UR15, UR5, 0x3 ;  /* 0x000000050f077291 */ /* 0x000fe2000f8e18ff */
[----:B------:R-:W-:Y:S02]  /*2f40*/  PRMT R3, RZ, 0x654, R3 ;  /* 0x00000654ff037816 */ /* 0x000fe40000000003 */
[----:B-1----:R-:W1:Y:S01]  /*2f50*/  LDS.128 R4, [R4+0xf0] ;  /* 0x0000f00004047984 */ /* 0x002e620000000c00 */
[----:B------:R-:W-:Y:S02]  /*2f60*/  @P0 SHF.L.U32 R2, R8, 0x1f, RZ ;  /* 0x0000001f08020819 */ /* 0x000fe400000006ff */
[----:B------:R-:W-:Y:S01]  /*2f70*/  SHF.L.U32 R0, R11, 0x1f, RZ ;  /* 0x0000001f0b007819 */ /* 0x000fe200000006ff */
[----:B------:R-:W-:Y:S01]  /*2f80*/  @!PT LDS RZ, [RZ] ;  /* 0x00000000fffff984 */ /* 0x000fe20000000800 */
[----:B------:R-:W-:Y:S01]  /*2f90*/  @!PT LDS RZ, [RZ] ;  /* 0x00000000fffff984 */ /* 0x000fe20000000800 */
[----:B------:R-:W-:Y:S01]  /*2fa0*/  @!PT LDS RZ, [RZ] ;  /* 0x00000000fffff984 */ /* 0x000fe20000000800 */
[----:B------:R-:W-:Y:S01]  /*2fb0*/  @!PT LDS RZ, [RZ] ;  /* 0x00000000fffff984 */ /* 0x000fe20000000800 */
[----:B------:R2:W-:Y:S06]  /*2fc0*/  MEMBAR.ALL.CTA ;  /* 0x0000000000007992 */ /* 0x0005ec0000008000 */
[----:B--2---:R-:W2:Y:S02]  /*2fd0*/  FENCE.VIEW.ASYNC.S ;  /* 0x00000000000073c6 */ /* 0x004ea40000000000 */
[----:B--2---:R2:W-:Y:S01]  /*2fe0*/  SYNCS.ARRIVE.TRANS64.RED.A1T0 RZ, [R3+URZ], RZ ;  /* 0x000000ff03ff79a7 */ /* 0x0045e200081004ff */
[----:B------:R2:W3:Y:S01]  /*2ff0*/  @P0 SYNCS.PHASECHK.TRANS64.TRYWAIT P2, [UR6], R2 ;  /* 0x00000002ff0005a7 */ /* 0x0004e20008041106 */
[----:B------:R-:W-:Y:S01]  /*3000*/  ULEA.HI UR6, UR15, UR15, URZ, 0x1 ;  /* 0x0000000f0f067291 */ /* 0x000fe2000f8f08ff */
[----:B-1----:R-:W-:-:S03]  /*3010*/  LOP3.LUT P1, RZ, R6, 0x1, RZ, 0xc0, !PT ;  /* 0x0000000106ff7812 */ /* 0x002fc6000782c0ff */
[----:B------:R-:W-:Y:S02]  /*3020*/  USHF.L.U32 UR8, UR6, 0x5, URZ ;  /* 0x0000000506087899 */ /* 0x000fe400080006ff */
[----:B------:R-:W-:Y:S02]  /*3030*/  ULOP3.LUT UR6, UR6, 0xffe, URZ, 0xc0, !UPT ;  /* 0x00000ffe06067892 */ /* 0x000fe4000f8ec0ff */
[----:B------:R-:W-:Y:S02]  /*3040*/  ULOP3.LUT UR8, UR8, 0xffffffc0, URZ, 0xc0, !UPT ;  /* 0xffffffc008087892 */ /* 0x000fe4000f8ec0ff */
[----:B------:R-:W-:Y:S02]  /*3050*/  UIADD3 UR6, UPT, UPT, -UR6, UR15, URZ ;  /* 0x0000000f06067290 */ /* 0x000fe4000fffe1ff */
[----:B------:R-:W-:Y:S01]  /*3060*/  UIADD3 UR8, UPT, UPT, UR16, UR8, URZ ;  /* 0x0000000810087290 */ /* 0x000fe2000fffe0ff */
[----:B------:R-:W1:Y:S03]  /*3070*/  SYNCS.PHASECHK.TRANS64.TRYWAIT P0, [UR7+0xa0], R0 ;  /* 0x0000a000ff0075a7 */ /* 0x000e660008001107 */
[----:B------:R-:W-:Y:S01]  /*3080*/  ULEA UR8, UR6, UR8, 0x14 ;  /* 0x0000000806087291 */ /* 0x000fe2000f8ea0ff */
[----:B-123--:R-:W-:Y:S11]  /*3090*/  @!P0 BRA `(.L_x_54) ;  /* 0x0000003400588947 */ /* 0x00eff60003800000 */
.L_x_112:
[----:B------:R-:W-:Y:S01]  /*30a0*/  IADD3 R10, PT, PT, R10, 0x1, RZ ;  /* 0x000000010a0a7810 */ /* 0x000fe20007ffe0ff */
[----:B------:R-:W-:Y:S06]  /*30b0*/  BRA.U !UP3, `(.L_x_55) ;  /* 0x000000010bc07547 */ /* 0x000fec000b800000 */
[----:B------:R-:W-:Y:S01]  /*30c0*/  UPLOP3.LUT UP4, UPT, UPT, UPT, UPT, 0x40, 0x4 ;  /* 0x000000000004789c */ /* 0x000fe20003f8e870 */
[----:B------:R-:W-:Y:S01]  /*30d0*/  UMOV UR13, UR9 ;  /* 0x00000009000d7c82 */ /* 0x000fe20008000000 */
[----:B------:R-:W-:Y:S01]  /*30e0*/  UMOV UR12, UR4 ;  /* 0x00000004000c7c82 */ /* 0x000fe20008000000 */
[----:B------:R-:W-:-:S08]  /*30f0*/  UMOV UR17, UR14 ;  /* 0x0000000e00117c82 */ /* 0x000fd00008000000 */
.L_x_58:
[----:B------:R-:W-:Y:S02]  /*3100*/  UIADD3 UR13, UPT, UPT, UR13, 0x1, URZ ;  /* 0x000000010d0d7890 */ /* 0x000fe4000fffe0ff */
[----:B--2---:R-:W-:Y:S02]  /*3110*/  ULEA UR6, UR17, UR5, 0x3 ;  /* 0x0000000511067291 */ /* 0x004fe4000f8e18ff */
[----:B------:R-:W-:Y:S01]  /*3120*/  UISETP.NE.AND UP0, UPT, UR13, URZ, UPT ;  /* 0x000000ff0d00728c */ /* 0x000fe2000bf05270 */
[----:B---3--:R-:W-:Y:S10]  /*3130*/  @P2 BRA `(.L_x_56) ;  /* 0x00000000000c2947 */ /* 0x008ff40003800000 */
[----:B-1----:R-:W-:Y:S04]  /*3140*/  SHF.L.U32 R3, R8, 0x1f, RZ ;  /* 0x0000001f08037819 */ /* 0x002fe800000006ff */
[----:B------:R-:W1:Y:S02]  /*3150*/  SYNCS.PHASECHK.TRANS64.TRYWAIT P0, [UR6], R3 ;  /* 0x00000003ff0075a7 */ /* 0x000e640008001106 */
[----:B-1----:R-:W-:Y:S05]  /*3160*/  @!P0 BRA `(.L_x_57) ;  /* 0x00000034003c8947 */ /* 0x002fea0003800000 */
.L_x_56:
[----:B------:R-:W-:Y:S01]  /*3170*/  UISETP.NE.AND UP1, UPT, UR12, 0x1, UPT ;  /* 0x000000010c00788c */ /* 0x000fe2000bf25270 */
[----:B------:R-:W-:Y:S01]  /*3180*/  PLOP3.LUT P2, PT, PT, PT, PT, 0x80, 0x8 ;  /* 0x000000000008781c */ /* 0x000fe20003f4f070 */
[----:B------:R-:W-:Y:S02]  /*3190*/  UIADD3 UR14, UPT, UPT, UR17, 0x1, URZ ;  /* 0x00000001110e7890 */ /* 0x000fe4000fffe0ff */
[----:B------:R-:W-:Y:S02]  /*31a0*/  ULEA UR28, UR17, UR11, 0x9 ;  /* 0x0000000b111c7291 */ /* 0x000fe4000f8e48ff */
[----:B------:R-:W-:Y:S01]  /*31b0*/  UISETP.NE.AND UP2, UPT, UR14, 0x4, UPT ;  /* 0x000000040e00788c */ /* 0x000fe2000bf45270 */
[----:B------:R-:W-:Y:S01]  /*31c0*/  PLOP3.LUT P0, PT, PT, PT, UP1, 0x80, 0x8 ;  /* 0x000000000008781c */ /* 0x000fe20003f0f018 */
[----:B------:R-:W-:Y:S02]  /*31d0*/  UIADD3 UR40, UPT, UPT, UR28, 0x2, URZ ;  /* 0x000000021c287890 */ /* 0x000fe4000fffe0ff */
[----:B------:R-:W-:Y:S02]  /*31e0*/  USEL UR27, URZ, 0x1, UP2 ;  /* 0x00000001ff1b7887 */ /* 0x000fe40009000000 */
[----:B------:R-:W-:Y:S02]  /*31f0*/  USEL UR14, UR14, URZ, UP2 ;  /* 0x000000ff0e0e7287 */ /* 0x000fe40009000000 */
[----:B------:R-:W-:Y:S02]  /*3200*/  UIADD3 UR36, UPT, UPT, UR28, 0x4, URZ ;  /* 0x000000041c247890 */ /* 0x000fe4000fffe0ff */
[----:B------:R-:W-:Y:S01]  /*3210*/  @UP1 ULEA UR26, UR14, UR5, 0x3 ;  /* 0x000000050e1a1291 */ /* 0x000fe2000f8e18ff */
[----:B------:R-:W-:Y:S01]  /*3220*/  LOP3.LUT R8, R8, UR27, RZ, 0x3c, !PT ;  /* 0x0000001b08087c12 */ /* 0x000fe2000f8e3cff */
[----:B------:R-:W-:Y:S02]  /*3230*/  UIADD3 UR32, UPT, UPT, UR28, 0x6, URZ ;  /* 0x000000061c207890 */ /* 0x000fe4000fffe0ff */
[----:B------:R-:W-:Y:S01]  /*3240*/  UIADD3 UR6, UPT, UPT, UR6, 0x20, URZ ;  /* 0x0000002006067890 */ /* 0x000fe2000fffe0ff */
[----:B-1----:R-:W-:Y:S01]  /*3250*/  @P0 SHF.L.U32 R0, R8, 0x1f, RZ ;  /* 0x0000001f08000819 */ /* 0x002fe200000006ff */
[----:B------:R-:W-:Y:S01]  /*3260*/  UIADD3 UR12, UPT, UPT, UR12, -0x1, URZ ;  /* 0xffffffff0c0c7890 */ /* 0x000fe2000fffe0ff */
[----:B------:R-:W-:Y:S02]  /*3270*/  UMOV UR29, 0x40004040 ;  /* 0x40004040001d7882 */ /* 0x000fe40000000000 */
[----:B------:R2:W3:Y:S01]  /*3280*/  @P0 SYNCS.PHASECHK.TRANS64.TRYWAIT P2, [UR26], R0 ;  /* 0x00000000ff0005a7 */ /* 0x0004e2000804111a */
[----:B------:R-:W-:Y:S01]  /*3290*/  ULEA UR26, UR17, UR10, 0x9 ;  /* 0x0000000a111a7291 */ /* 0x000fe2000f8e48ff */
[----:B------:R-:W-:Y:S01]  /*32a0*/  UMOV UR27, 0x40004040 ;  /* 0x40004040001b7882 */ /* 0x000fe20000000000 */
[----:B------:R-:W-:Y:S02]  /*32b0*/  UMOV UR41, 0x40004040 ;  /* 0x4000404000297882 */ /* 0x000fe40000000000 */
[----:B------:R-:W-:Y:S02]  /*32c0*/  UIADD3 UR38, UPT, UPT, UR26, 0x2, URZ ;  /* 0x000000021a267890 */ /* 0x000fe4000fffe0ff */
[----:B------:R-:W-:Y:S02]  /*32d0*/  UIADD3 UR34, UPT, UPT, UR26, 0x4, URZ ;  /* 0x000000041a227890 */ /* 0x000fe4000fffe0ff */
[----:B------:R-:W-:Y:S01]  /*32e0*/  UIADD3 UR30, UPT, UPT, UR26, 0x6, URZ ;  /* 0x000000061a1e7890 */ /* 0x000fe2000fffe0ff */
[----:B------:R2:W-:Y:S01]  /*32f0*/  UTCIMMA gdesc[UR26], gdesc[UR28], tmem[UR8], tmem[UR24], idesc[UR25], UP4 ;  /* 0x00ff181c1a0075ea */ /* 0x0005e2000a000108 */
[----:B------:R-:W-:Y:S01]  /*3300*/  UPLOP3.LUT UP4, UPT, UPT, UPT, UPT, 0x80, 0x8 ;  /* 0x000000000008789c */ /* 0x000fe20003f8f070 */
[----:B------:R-:W-:Y:S01]  /*3310*/  UMOV UR39, 0x40004040 ;  /* 0x4000404000277882 */ /* 0x000fe20000000000 */
[----:B------:R-:W-:Y:S01]  /*3320*/  UMOV UR37, 0x40004040 ;  /* 0x4000404000257882 */ /* 0x000fe20000000000 */
[----:B------:R2:W-:Y:S01]  /*3330*/  UTCIMMA gdesc[UR38], gdesc[UR40], tmem[UR8], tmem[UR22], idesc[UR23], UPT ;  /* 0x00ff1628260075ea */ /* 0x0005e2000b800108 */
[----:B------:R-:W-:Y:S01]  /*3340*/  UMOV UR35, 0x40004040 ;  /* 0x4000404000237882 */ /* 0x000fe20000000000 */
[----:B------:R-:W-:Y:S01]  /*3350*/  UMOV UR33, 0x40004040 ;  /* 0x4000404000217882 */ /* 0x000fe20000000000 */
[----:B------:R-:W-:Y:S01]  /*3360*/  UMOV UR31, 0x40004040 ;  /* 0x40004040001f7882 */ /* 0x000fe20000000000 */
[----:B------:R2:W-:Y:S01]  /*3370*/  UTCIMMA gdesc[UR34], gdesc[UR36], tmem[UR8], tmem[UR20], idesc[UR21], UPT ;  /* 0x00ff1424220075ea */ /* 0x0005e2000b800108 */
[----:B------:R2:W-:Y:S01]  /*3380*/  UTCIMMA gdesc[UR30], gdesc[UR32], tmem[UR8], tmem[UR18], idesc[UR19], UPT ;  /* 0x00ff12201e0075ea */ /* 0x0005e2000b800108 */
[----:B------:R2:W-:Y:S01]  /*3390*/  UTCBAR [UR6], URZ ;  /* 0x000000ff060073e9 */ /* 0x0005e200080000ff */
[----:B------:R-:W-:Y:S01]  /*33a0*/  UMOV UR17, UR14 ;  /* 0x0000000e00117c82 */ /* 0x000fe20008000000 */
[----:B------:R-:W-:Y:S05]  /*33b0*/  BRA.U UP0, `(.L_x_58) ;  /* 0xfffffffd00507547 */ /* 0x000fea000b83ffff */
.L_x_55:
[----:B------:R-:W-:Y:S01]  /*33c0*/  UIADD3 UR15, UPT, UPT, UR15, 0x1, URZ ;  /* 0x000000010f0f7890 */ /* 0x000fe2000fffe0ff */
[C---:B------:R-:W-:Y:S01]  /*33d0*/  ISETP.NE.AND P0, PT, R10.reuse, 0x2, PT ;  /* 0x000000020a00780c */ /* 0x040fe20003f05270 */
[----:B------:R-:W-:Y:S02]  /*33e0*/  UIADD3 UR7, UPT, UPT, UR7, 0x80, URZ ;  /* 0x0000008007077890 */ /* 0x000fe4000fffe0ff */
[----:B------:R-:W-:Y:S01]  /*33f0*/  UISETP.NE.AND UP0, UPT, UR15, 0x4, UPT ;  /* 0x000000040f00788c */ /* 0x000fe2000bf05270 */
[----:B-12---:R-:W-:Y:S02]  /*3400*/  SEL R0, RZ, 0x1, P0 ;  /* 0x00000001ff007807 */ /* 0x006fe40000000000 */
[----:B------:R-:W-:Y:S01]  /*3410*/  SEL R10, R10, RZ, P0 ;  /* 0x000000ff0a0a7207 */ /* 0x000fe20000000000 */
[----:B------:R-:W-:Y:S01]  /*3420*/  USEL UR6, URZ, 0x1, UP0 ;  /* 0x00000001ff067887 */ /* 0x000fe20008000000 */
[----:B------:R-:W-:Y:S01]  /*3430*/  LOP3.LUT R9, R9, R0, RZ, 0x3c, !PT ;  /* 0x0000000009097212 */ /* 0x000fe200078e3cff */
[----:B------:R-:W-:Y:S01]  /*3440*/  USEL UR15, UR15, URZ, UP0 ;  /* 0x000000ff0f0f7287 */ /* 0x000fe20008000000 */
[----:B------:R1:W-:Y:S03]  /*3450*/  UTCBAR [UR7], URZ ;  /* 0x000000ff070073e9 */ /* 0x0003e600080000ff */
[----:B------:R-:W-:Y:S01]  /*3460*/  LOP3.LUT R11, R11, UR6, RZ, 0x3c, !PT ;  /* 0x000000060b0b7c12 */ /* 0x000fe2000f8e3cff */
[----:B------:R-:W-:Y:S07]  /*3470*/  @P1 BRA `(.L_x_59) ;  /* 0xfffffff800881947 */ /* 0x000fee000383ffff */
[----:B------:R-:W2:Y:S01]  /*3480*/  S2UR UR4, SR_CgaCtaId ;  /* 0x00000000000479c3 */ /* 0x000ea20000008800 */
[----:B------:R-:W-:Y:S01]  /*3490*/  ELECT P0, URZ, PT ;  /* 0x0000000000ff782f */ /* 0x000fe20003800000 */
[----:B------:R-:W-:Y:S01]  /*34a0*/  IMAD.MOV.U32 R0, RZ, RZ, 0x1 ;  /* 0x00000001ff007424 */ /* 0x000fe200078e00ff */
[----:B------:R-:W-:Y:S01]  /*34b0*/  UIADD3 UR5, UPT, UPT, UR5, 0xa0, URZ ;  /* 0x000000a005057890 */ /* 0x000fe2000fffe0ff */
[----:B------:R-:W-:Y:S01]  /*34c0*/  SHF.L.U32 R3, R11, 0x1f, RZ ;  /* 0x0000001f0b037819 */ /* 0x000fe200000006ff */
[----:B------:R-:W-:-:S03]  /*34d0*/  UMOV UR6, 0x40 ;  /* 0x0000004000067882 */ /* 0x000fc60000000000 */
[----:B------:R-:W-:Y:S01]  /*34e0*/  UVIRTCOUNT.DEALLOC.SMPOOL 0x80 ;  /* 0x000000800000784c */ /* 0x000fe20000000000 */
[----:B--2---:R-:W-:Y:S02]  /*34f0*/  ULEA UR4, UR4, UR6, 0x18 ;  /* 0x0000000604047291 */ /* 0x004fe4000f8ec0ff */
[----:B------:R-:W-:-:S07]  /*3500*/  ULEA UR6, UR15, UR5, 0x3 ;  /* 0x000000050f067291 */ /* 0x000fce000f8e18ff */
[----:B------:R2:W-:Y:S02]  /*3510*/  @P0 STS.U8 [UR4+0x1c], R0 ;  /* 0x00001c00ff000988 */ /* 0x0005e40008000004 */
[----:B------:R-:W4:Y:S02]  /*3520*/  SYNCS.PHASECHK.TRANS64.TRYWAIT P0, [UR6], R3 ;  /* 0x00000003ff0075a7 */ /* 0x000f240008001106 */
[----:B--2-4-:R-:W-:Y:S05]  /*3530*/  @!P0 BRA `(.L_x_60) ;  /* 0x0000003000608947 */ /* 0x014fea0003800000 */
.L_x_115:
[----:B-1----:R-:W-:-:S04]  /*3540*/  UIADD3 UR7, UPT, UPT, UR15, 0x1, URZ ;  /* 0x000000010f077890 */ /* 0x002fc8000fffe0ff */
[----:B------:R-:W-:-:S04]  /*3550*/  UISETP.NE.AND UP0, UPT, UR7, 0x4, UPT ;  /* 0x000000040700788c */ /* 0x000fc8000bf05270 */
[----:B------:R-:W-:Y:S02]  /*3560*/  USEL UR8, URZ, 0x1, UP0 ;  /* 0x00000001ff087887 */ /* 0x000fe40008000000 */
[----:B------:R-:W-:-:S04]  /*3570*/  USEL UR7, UR7, URZ, UP0 ;  /* 0x000000ff07077287 */ /* 0x000fc80008000000 */
[----:B------:R-:W-:Y:S01]  /*3580*/  ULEA UR6, UR7, UR5, 0x3 ;  /* 0x0000000507067291 */ /* 0x000fe2000f8e18ff */
[----:B------:R-:W-:-:S04]  /*3590*/  LOP3.LUT R2, R11, UR8, RZ, 0x3c, !PT ;  /* 0x000000080b027c12 */ /* 0x000fc8000f8e3cff */
[----:B--2---:R-:W-:-:S04]  /*35a0*/  SHF.L.U32 R3, R2, 0x1f, RZ ;  /* 0x0000001f02037819 */ /* 0x004fc800000006ff */
[----:B------:R-:W1:Y:S02]  /*35b0*/  SYNCS.PHASECHK.TRANS64.TRYWAIT P0, [UR6], R3 ;  /* 0x00000003ff0075a7 */ /* 0x000e640008001106 */
[----:B-1----:R-:W-:Y:S05]  /*35c0*/  @!P0 BRA `(.L_x_61) ;  /* 0x0000003000548947 */ /* 0x002fea0003800000 */
.L_x_117:
        /* <DEDUP_REMOVED lines=9> */
.L_x_119:
[----:B------:R-:W-:-:S04]  /*3660*/  UIADD3 UR7, UPT, UPT, UR7, 0x1, URZ ;  /* 0x0000000107077890 */ /* 0x000fc8000fffe0ff */
[----:B------:R-:W-:-:S04]  /*3670*/  UISETP.NE.AND UP0, UPT, UR7, 0x4, UPT ;  /* 0x000000040700788c */ /* 0x000fc8000bf05270 */
[----:B------:R-:W-:Y:S02]  /*3680*/  USEL UR6, URZ, 0x1, UP0 ;  /* 0x00000001ff067887 */ /* 0x000fe40008000000 */
[----:B------:R-:W-:-:S04]  /*3690*/  USEL UR7, UR7, URZ, UP0 ;  /* 0x000000ff07077287 */ /* 0x000fc80008000000 */
[----:B------:R-:W-:Y:S01]  /*36a0*/  ULEA UR7, UR7, UR5, 0x3 ;  /* 0x0000000507077291 */ /* 0x000fe2000f8e18ff */
[----:B-1----:R-:W-:-:S04]  /*36b0*/  LOP3.LUT R3, R2, UR6, RZ, 0x3c, !PT ;  /* 0x0000000602037c12 */ /* 0x002fc8000f8e3cff */
[----:B------:R-:W-:-:S04]  /*36c0*/  SHF.L.U32 R3, R3, 0x1f, RZ ;  /* 0x0000001f03037819 */ /* 0x000fc800000006ff */
[----:B------:R-:W1:Y:S02]  /*36d0*/  SYNCS.PHASECHK.TRANS64.TRYWAIT P0, [UR7], R3 ;  /* 0x00000003ff0075a7 */ /* 0x000e640008001107 */
[----:B-1----:R-:W-:Y:S05]  /*36e0*/  @!P0 BRA `(.L_x_63) ;  /* 0x00000030003c8947 */ /* 0x002fea0003800000 */
.L_x_121:
[----:B------:R-:W-:Y:S01]  /*36f0*/  NOP ;  /* 0x0000000000007918 */ /* 0x000fe20000000000 */
[----:B-1----:R-:W1:Y:S01]  /*3700*/  LDS R0, [UR4+0x14] ;  /* 0x00001404ff007984 */ /* 0x002e620008000800 */
[----:B------:R-:W-:Y:S01]  /*3710*/  ULOP3.LUT UR6, UR16, 0xffff, URZ, 0xc0, !UPT ;  /* 0x0000ffff10067892 */ /* 0x000fe2000f8ec0ff */
[----:B------:R-:W-:Y:S01]  /*3720*/  UMOV UR8, 0xffff ;  /* 0x0000ffff00087882 */ /* 0x000fe20000000000 */
[----:B------:R-:W-:Y:S02]  /*3730*/  UMOV UR5, 0x1 ;  /* 0x0000000100057882 */ /* 0x000fe40000000000 */
[----:B------:R-:W-:-:S04]  /*3740*/  USHF.R.U32.HI UR6, URZ, 0x5, UR6 ;  /* 0x00000005ff067899 */ /* 0x000fc80008011606 */
[----:B------:R-:W-:Y:S02]  /*3750*/  USHF.L.U32 UR8, UR8, UR6, URZ ;  /* 0x0000000608087299 */ /* 0x000fe400080006ff */
[----:B------:R-:W-:-:S04]  /*3760*/  USHF.L.U32 UR5, UR5, UR6, URZ ;  /* 0x0000000605057299 */ /* 0x000fc800080006ff */
[----:B-1----:R-:W-:-:S04]  /*3770*/  LOP3.LUT R0, R0, UR8, RZ, 0xc0, !PT ;  /* 0x0000000800007c12 */ /* 0x002fc8000f8ec0ff */
[----:B------:R-:W-:-:S13]  /*3780*/  ISETP.NE.AND P0, PT, R0, UR8, PT ;  /* 0x0000000800007c0c */ /* 0x000fda000bf05270 */
[----:B------:R-:W-:Y:S05]  /*3790*/  @P0 BRA `(.L_x_64) ;  /* 0x0000000000580947 */ /* 0x000fea0003800000 */
[----:B------:R-:W1:Y:S02]  /*37a0*/  LDS R0, [UR4+0x18] ;  /* 0x00001804ff007984 */ /* 0x000e640008000800 */
[----:B-1----:R-:W-:-:S04]  /*37b0*/  LOP3.LUT R0, R0, UR5, RZ, 0xc0, !PT ;  /* 0x0000000500007c12 */ /* 0x002fc8000f8ec0ff */
[----:B------:R-:W-:-:S13]  /*37c0*/  ISETP.NE.AND P0, PT, R0, UR5, PT ;  /* 0x0000000500007c0c */ /* 0x000fda000bf05270 */
[----:B------:R-:W-:Y:S05]  /*37d0*/  @P0 BRA `(.L_x_65) ;  /* 0x00000000003c0947 */ /* 0x000fea0003800000 */
[----:B------:R-:W1:Y:S01]  /*37e0*/  S2R R2, SR_LANEID ;  /* 0x0000000000027919 */ /* 0x000e620000000000 */
[----:B------:R-:W-:Y:S01]  /*37f0*/  ULOP3.LUT UR8, URZ, UR8, URZ, 0x33, !UPT ;  /* 0x00000008ff087292 */ /* 0x000fe2000f8e33ff */
[----:B------:R-:W-:Y:S01]  /*3800*/  LOP3.LUT R4, RZ, UR5, RZ, 0x33, !PT ;  /* 0x00000005ff047c12 */ /* 0x000fe2000f8e33ff */
[----:B------:R-:W-:Y:S02]  /*3810*/  VOTEU.ANY UR7, UPT, PT ;  /* 0x0000000000077886 */ /* 0x000fe400038e0100 */
[----:B------:R-:W-:Y:S01]  /*3820*/  UFLO.U32 UR7, UR7 ;  /* 0x00000007000772bd */ /* 0x000fe200080e0000 */
[----:B------:R-:W2:Y:S01]  /*3830*/  REDUX UR5, R4 ;  /* 0x00000000040573c4 */ /* 0x000ea20000000000 */
[----:B------:R-:W-:-:S06]  /*3840*/  IMAD.U32 R0, RZ, RZ, UR8 ;  /* 0x00000008ff007e24 */ /* 0x000fcc000f8e00ff */
[----:B------:R4:W-:Y:S01]  /*3850*/  UTCATOMSWS.AND URZ, UR8 ;  /* 0x0000000800ff79e3 */ /* 0x0009e20008000000 */
[----:B------:R-:W3:Y:S01]  /*3860*/  REDUX UR6, R0 ;  /* 0x00000000000673c4 */ /* 0x000ee20000000000 */
[----:B-1----:R-:W-:Y:S01]  /*3870*/  ISETP.EQ.U32.AND P0, PT, R2, UR7, PT ;  /* 0x0000000702007c0c */ /* 0x002fe2000bf02070 */
[----:B--2---:R-:W-:Y:S01]  /*3880*/  IMAD.U32 R2, RZ, RZ, UR5 ;  /* 0x00000005ff027e24 */ /* 0x004fe2000f8e00ff */
[----:B---3--:R-:W-:-:S11]  /*3890*/  MOV R3, UR6 ;  /* 0x0000000600037c02 */ /* 0x008fd60008000f00 */
[----:B------:R4:W-:Y:S04]  /*38a0*/  @P0 ATOMS.AND RZ, [UR4+0x14], R3 ;  /* 0x00001403ffff098c */ /* 0x0009e8000a800004 */
[----:B------:R4:W-:Y:S01]  /*38b0*/  @P0 ATOMS.AND RZ, [UR4+0x18], R2 ;  /* 0x00001802ffff098c */ /* 0x0009e2000a800004 */
[----:B------:R-:W-:Y:S05]  /*38c0*/  BRA `(.L_x_66) ;  /* 0x0000000000147947 */ /* 0x000fea0003800000 */
.L_x_65:
[----:B------:R-:W-:Y:S02]  /*38d0*/  MOV R2, 0x38f0 ;  /* 0x000038f000027802 */ /* 0x000fe40000000f00 */
[----:B---3-5:R-:W-:Y:S05]  /*38e0*/  CALL.REL.NOINC `($__internal_0_$__cuda_sm10x_tcgen05_guardrail_trap_col_being_dealloced_not_returned_by_alloc) ;  /* 0x0000003000587944 */ /* 0x028fea0003c00000 */
[----:B------:R-:W-:Y:S05]  /*38f0*/  BRA `(.L_x_66) ;  /* 0x0000000000087947 */ /* 0x000fea0003800000 */
.L_x_64:
[----:B------:R-:W-:Y:S02]  /*3900*/  MOV R2, 0x3920 ;  /* 0x0000392000027802 */ /* 0x000fe40000000f00 */
[----:B---3-5:R-:W-:Y:S05]  /*3910*/  CALL.REL.NOINC `($__internal_2_$__cuda_sm10x_tcgen05_guardrail_trap_unallocated_columns_being_dealloced) ;  /* 0x0000003000647944 */ /* 0x028fea0003c00000 */
.L_x_66:
[----:B------:R-:W-:Y:S01]  /*3920*/  NOP ;  /* 0x0000000000007918 */ /* 0x000fe20000000000 */
[----:B----4-:R-:W-:Y:S05]  /*3930*/  EXIT ;  /* 0x000000000000794d */ /* 0x010fea0003800000 */
.L_x_48:
[----:B------:R-:W-:-:S09]  /*3940*/  UISETP.NE.OR UP2, UPT, UR8, 0x3, !UP2 ;  /* 0x000000030800788c */ /* 0x000fd2000d745670 */
[----:B------:R-:W-:Y:S05]  /*3950*/  BRA.U UP2, `(.L_x_67) ;  /* 0x0000000902c87547 */ /* 0x000fea000b800000 */
[----:B------:R-:W1:Y:S01]  /*3960*/  LDCU.64 UR6, c[0x0][0x888] ;  /* 0x00011100ff0677ac */ /* 0x000e620008000a00 */
[----:B------:R-:W2:Y:S01]  /*3970*/  LDC R0, c[0x0][0xb30] ;  /* 0x0002cc00ff007b82 */ /* 0x000ea20000000800 */
[----:B------:R-:W-:Y:S01]  /*3980*/  IMAD.MOV.U32 R30, RZ, RZ, 0x1 ;  /* 0x00000001ff1e7424 */ /* 0x000fe200078e00ff */
[----:B------:R-:W-:Y:S01]  /*3990*/  CS2R R28, SRZ ;  /* 0x00000000001c7805 */ /* 0x000fe2000001ff00 */
[----:B------:R-:W4:Y:S01]  /*39a0*/  LDCU.64 UR4, c[0x0][0x890] ;  /* 0x00011200ff0477ac */ /* 0x000f220008000a00 */
[----:B------:R-:W-:Y:S01]  /*39b0*/  IMAD.MOV.U32 R25, RZ, RZ, 0x1000 ;  /* 0x00001000ff197424 */ /* 0x000fe200078e00ff */
[----:B------:R-:W-:-:S03]  /*39c0*/  UMOV UR8, 0x400 ;  /* 0x0000040000087882 */ /* 0x000fc60000000000 */
[----:B------:R-:W3:Y:S01]  /*39d0*/  LDC R19, c[0x0][0x370] ;  /* 0x0000dc00ff137b82 */ /* 0x000ee20000000800 */
[----:B------:R-:W-:-:S07]  /*39e0*/  UPLOP3.LUT UP1, UPT, UPT, UPT, UPT, 0x40, 0x4 ;  /* 0x000000000004789c */ /* 0x000fce0003f2e870 */
[----:B------:R-:W3:Y:S01]  /*39f0*/  LDC R2, c[0x0][0xb0c] ;  /* 0x0002c300ff027b82 */ /* 0x000ee20000000800 */
[----:B-1----:R-:W-:Y:S02]  /*3a00*/  UISETP.NE.U32.AND UP2, UPT, UR6, URZ, UPT ;  /* 0x000000ff0600728c */ /* 0x002fe4000bf45070 */
[----:B------:R-:W-:Y:S02]  /*3a10*/  ULEA UR6, UR37, UR8, 0x18 ;  /* 0x0000000825067291 */ /* 0x000fe4000f8ec0ff */
[----:B------:R-:W-:Y:S02]  /*3a20*/  UISETP.NE.AND.EX UP2, UPT, UR7, URZ, UPT, UP2 ;  /* 0x000000ff0700728c */ /* 0x000fe4000bf45320 */
[----:B------:R-:W-:Y:S01]  /*3a30*/  UIADD3 UR7, UPT, UPT, UR6, 0x40, URZ ;  /* 0x0000004006077890 */ /* 0x000fe2000fffe0ff */
[----:B------:R-:W1:Y:S01]  /*3a40*/  LDC R18, c[0x0][0xb20] ;  /* 0x0002c800ff127b82 */ /* 0x000e620000000800 */
[----:B----4-:R-:W-:Y:S01]  /*3a50*/  UISETP.NE.U32.AND UP3, UPT, UR4, URZ, UPT ;  /* 0x000000ff0400728c */ /* 0x010fe2000bf65070 */
[----:B--2---:R-:W-:Y:S01]  /*3a60*/  ISETP.NE.AND P1, PT, R0, 0x1, PT ;  /* 0x000000010000780c */ /* 0x004fe20003f25270 */
[----:B------:R-:W-:-:S02]  /*3a70*/  UPRMT UR37, UR37, 0x654, UR7 ;  /* 0x0000065425257896 */ /* 0x000fc40008000007 */
[----:B------:R-:W-:-:S03]  /*3a80*/  UISETP.NE.AND.EX UP3, UPT, UR5, URZ, UPT, UP3 ;  /* 0x000000ff0500728c */ /* 0x000fc6000bf65330 */
[----:B------:R-:W2:Y:S08]  /*3a90*/  LDC.64 R32, c[0x0][0x348] ;  /* 0x0000d200ff207b82 */ /* 0x000eb00000000a00 */
[----:B------:R-:W4:Y:S08]  /*3aa0*/  LDC.64 R16, c[0x0][0xb10] ;  /* 0x0002c400ff107b82 */ /* 0x000f300000000a00 */
[----:B------:R-:W1:Y:S08]  /*3ab0*/  LDC.64 R6, c[0x0][0xb18] ;  /* 0x0002c600ff067b82 */ /* 0x000e700000000a00 */
[----:B------:R-:W1:Y:S08]  /*3ac0*/  LDC.64 R4, c[0x0][0xb28] ;  /* 0x0002ca00ff047b82 */ /* 0x000e700000000a00 */
[----:B---3--:R-:W1:Y:S02]  /*3ad0*/  LDC R24, c[0x0][0x374] ;  /* 0x0000dd00ff187b82 */ /* 0x008e640000000800 */
.L_x_75:
[C---:B------:R-:W-:Y:S02]  /*3ae0*/  LEA R0, R29.reuse, UR6, 0x3 ;  /* 0x000000061d007c11 */ /* 0x040fe4000f8e18ff */
[----:B------:R-:W-:Y:S02]  /*3af0*/  SHF.L.U32 R3, R28, 0x1f, RZ ;  /* 0x0000001f1c037819 */ /* 0x000fe400000006ff */
[----:B------:R-:W-:Y:S02]  /*3b00*/  LEA R20, R29, UR6, 0x4 ;  /* 0x000000061d147c11 */ /* 0x000fe4000f8e20ff */
[----:B---3--:R-:W3:Y:S02]  /*3b10*/  SYNCS.PHASECHK.TRANS64.TRYWAIT P0, [R0+URZ+0x60], R3 ;  /* 0x00006003000075a7 */ /* 0x008ee400080011ff */
[----:B---3--:R-:W-:Y:S05]  /*3b20*/  @!P0 BRA `(.L_x_68) ;  /* 0x0000002c00448947 */ /* 0x008fea0003800000 */
.L_x_122:
[----:B------:R-:W-:Y:S01]  /*3b30*/  ISETP.GE.AND P0, PT, R40, 0x1, PT ;  /* 0x000000012800780c */ /* 0x000fe20003f06270 */
[----:B------:R-:W1:Y:S01]  /*3b40*/  LDS.128 R20, [R20+0xf0] ;  /* 0x0000f00014147984 */ /* 0x000e620000000c00 */
[----:B------:R-:W-:Y:S01]  /*3b50*/  ISETP.NE.U32.AND P4, PT, RZ, UR4, PT ;  /* 0x00000004ff007c0c */ /* 0x000fe2000bf85070 */
[----:B---3--:R-:W-:Y:S01]  /*3b60*/  VIADD R0, R0, 0x70 ;  /* 0x0000007000007836 */ /* 0x008fe20000000000 */
[----:B------:R-:W-:Y:S02]  /*3b70*/  SHF.L.U32 R26, R30, 0x1f, RZ ;  /* 0x0000001f1e1a7819 */ /* 0x000fe400000006ff */
[----:B------:R-:W-:Y:S02]  /*3b80*/  ISETP.NE.AND.EX P4, PT, RZ, UR5, PT, P4 ;  /* 0x00000005ff007c0c */ /* 0x000fe4000bf85340 */
[----:B------:R-:W-:Y:S01]  /*3b90*/  PRMT R0, RZ, 0x654, R0 ;  /* 0x00000654ff007816 */ /* 0x000fe20000000000 */
[----:B------:R-:W-:Y:S01]  /*3ba0*/  @!PT LDS RZ, [RZ] ;  /* 0x00000000fffff984 */ /* 0x000fe20000000800 */
[----:B------:R-:W-:Y:S01]  /*3bb0*/  @!PT LDS RZ, [RZ] ;  /* 0x00000000fffff984 */ /* 0x000fe20000000800 */
[----:B------:R-:W-:Y:S01]  /*3bc0*/  @!PT LDS RZ, [RZ] ;  /* 0x00000000fffff984 */ /* 0x000fe20000000800 */
[----:B------:R-:W-:Y:S01]  /*3bd0*/  @!PT LDS RZ, [RZ] ;  /* 0x00000000fffff984 */ /* 0x000fe20000000800 */
[----:B------:R3:W-:Y:S06]  /*3be0*/  MEMBAR.ALL.CTA ;  /* 0x0000000000007992 */ /* 0x0007ec0000008000 */
[----:B---3--:R-:W3:Y:S02]  /*3bf0*/  FENCE.VIEW.ASYNC.S ;  /* 0x00000000000073c6 */ /* 0x008ee40000000000 */
[----:B---3--:R3:W-:Y:S01]  /*3c00*/  SYNCS.ARRIVE.TRANS64.RED.A1T0 RZ, [R0+URZ], RZ ;  /* 0x000000ff00ff79a7 */ /* 0x0087e200081004ff */
[----:B-1----:R-:W-:Y:S11]  /*3c10*/  LOP3.LUT P3, RZ, R22, 0x1, RZ, 0xc0, !PT ;  /* 0x0000000116ff7812 */ /* 0x002ff6000786c0ff */
[----:B------:R-:W-:Y:S02]  /*3c20*/  @!UPT UIADD3 URZ, UPT, UPT, URZ, URZ, URZ ;  /* 0x000000fffffff290 */ /* 0x000fe4000fffe0ff */
[----:B------:R-:W-:Y:S02]  /*3c30*/  @P3 MOV R13, R20 ;  /* 0x00000014000d3202 */ /* 0x000fe40000000f00 */
[----:B------:R-:W-:Y:S01]  /*3c40*/  @P3 LOP3.LUT R8, R21, 0xffff, RZ, 0xc0, !PT ;  /* 0x0000ffff15083812 */ /* 0x000fe200078ec0ff */
[----:B---3--:R-:W-:Y:S06]  /*3c50*/  @!P0 BRA `(.L_x_69) ;  /* 0x0000000000a48947 */ /* 0x008fec0003800000 */
[----:B------:R-:W-:Y:S01]  /*3c60*/  IMAD.HI.U32 R31, R24, R7, RZ ;  /* 0x00000007181f7227 */ /* 0x000fe200078e00ff */
[----:B------:R-:W-:Y:S02]  /*3c70*/  ISETP.NE.AND P0, PT, R6, 0x1, PT ;  /* 0x000000010600780c */ /* 0x000fe40003f05270 */
[----:B------:R-:W-:Y:S01]  /*3c80*/  ISETP.NE.AND P2, PT, R40, 0x1, PT ;  /* 0x000000012800780c */ /* 0x000fe20003f45270 */
[----:B----4-:R-:W-:Y:S01]  /*3c90*/  IMAD.HI.U32 R34, R19, R16, RZ ;  /* 0x0000001013227227 */ /* 0x010fe200078e00ff */
[----:B------:R-:W-:Y:S02]  /*3ca0*/  SHF.R.U32.HI R31, RZ, R18, R31 ;  /* 0x00000012ff1f7219 */ /* 0x000fe4000001161f */
[----:B------:R-:W-:Y:S01]  /*3cb0*/  ISETP.NE.AND P5, PT, R2, 0x1, PT ;  /* 0x000000010200780c */ /* 0x000fe20003fa5270 */
[----:B------:R-:W-:Y:S01]  /*3cc0*/  IMAD.HI.U32 R36, R13, R16, RZ ;  /* 0x000000100d247227 */ /* 0x000fe200078e00ff */
[----:B------:R-:W-:Y:S02]  /*3cd0*/  SHF.R.U32.HI R34, RZ, R17, R34 ;  /* 0x00000011ff227219 */ /* 0x000fe40000011622 */
[----:B------:R-:W-:Y:S01]  /*3ce0*/  SEL R3, R24, R31, !P0 ;  /* 0x0000001f18037207 */ /* 0x000fe20004000000 */
[C---:B------:R-:W-:Y:S01]  /*3cf0*/  IMAD.HI.U32 R31, R8.reuse, R7, RZ ;  /* 0x00000007081f7227 */ /* 0x040fe200078e00ff */
[----:B------:R-:W-:Y:S02]  /*3d00*/  SEL R11, R19, R34, !P5 ;  /* 0x00000022130b7207 */ /* 0x000fe40006800000 */
[----:B------:R-:W-:Y:S01]  /*3d10*/  SHF.R.U32.HI R36, RZ, R17, R36 ;  /* 0x00000011ff247219 */ /* 0x000fe20000011624 */
[----:B------:R-:W-:Y:S01]  /*3d20*/  IMAD.HI.U32 R38, R3, R4, RZ ;  /* 0x0000000403267227 */ /* 0x000fe200078e00ff */
[----:B------:R-:W-:Y:S03]  /*3d30*/  SHF.R.U32.HI R31, RZ, R18, R31 ;  /* 0x00000012ff1f7219 */ /* 0x000fe6000001161f */
[----:B------:R-:W-:Y:S01]  /*3d40*/  IMAD.HI.U32 R34, R11, R4, RZ ;  /* 0x000000040b227227 */ /* 0x000fe200078e00ff */
[----:B------:R-:W-:Y:S02]  /*3d50*/  @P2 SHF.R.U32.HI R3, RZ, R5, R38 ;  /* 0x00000005ff032219 */ /* 0x000fe40000011626 */
[----:B------:R-:W-:Y:S02]  /*3d60*/  SEL R9, R8, R31, !P0 ;  /* 0x0000001f08097207 */ /* 0x000fe40004000000 */
[----:B------:R-:W-:Y:S01]  /*3d70*/  @P2 SHF.R.U32.HI R11, RZ, R5, R34 ;  /* 0x00000005ff0b2219 */ /* 0x000fe20000011622 */
[C---:B------:R-:W-:Y:S01]  /*3d80*/  IMAD R10, R40.reuse, R3, RZ ;  /* 0x00000003280a7224 */ /* 0x040fe200078e02ff */
[----:B------:R-:W-:Y:S01]  /*3d90*/  SEL R3, R13, R36, !P5 ;  /* 0x000000240d037207 */ /* 0x000fe20006800000 */
[C---:B------:R-:W-:Y:S03]  /*3da0*/  IMAD.HI.U32 R14, R9.reuse, R4, RZ ;  /* 0x00000004090e7227 */ /* 0x040fe600078e00ff */
[----:B------:R-:W-:Y:S01]  /*3db0*/  ISETP.GE.AND P0, PT, R9, R10, PT ;  /* 0x0000000a0900720c */ /* 0x000fe20003f06270 */
[C---:B------:R-:W-:Y:S01]  /*3dc0*/  IMAD R12, R40.reuse, R11, RZ ;  /* 0x0000000b280c7224 */ /* 0x040fe200078e02ff */
[-C--:B------:R-:W-:Y:S04]  /*3dd0*/  SHF.R.U32.HI R14, RZ, R5.reuse, R14 ;  /* 0x00000005ff0e7219 */ /* 0x080fe8000001160e */
[----:B------:R-:W-:Y:S02]  /*3de0*/  ISETP.GE.OR P0, PT, R3, R12, P0 ;  /* 0x0000000c0300720c */ /* 0x000fe40000706670 */
[----:B------:R-:W-:Y:S05]  /*3df0*/  SEL R15, R9, R14, !P2 ;  /* 0x0000000e090f7207 */ /* 0x000fea0005000000 */
[----:B------:R-:W-:Y:S04]  /*3e00*/  IMAD.MOV R14, RZ, RZ, -R15 ;  /* 0x000000ffff0e7224 */ /* 0x000fe800078e0a0f */
[----:B------:R-:W-:Y:S02]  /*3e10*/  IMAD R14, R40, R14, R9 ;  /* 0x0000000e280e7224 */ /* 0x000fe400078e0209 */
[C---:B------:R-:W-:Y:S05]  /*3e20*/  @!P0 IMAD.HI.U32 R10, R3.reuse, R4, RZ ;  /* 0x00000004030a8227 */ /* 0x040fea00078e00ff */
[----:B------:R-:W-:Y:S04]  /*3e30*/  @!P0 SHF.R.U32.HI R10, RZ, R5, R10 ;  /* 0x00000005ff0a8219 */ /* 0x000fe8000001160a */
[----:B------:R-:W-:Y:S01]  /*3e40*/  @!P0 SEL R0, R3, R10, !P2 ;  /* 0x0000000a03008207 */ /* 0x000fe20005000000 */
[----:B------:R-:W-:Y:S03]  /*3e50*/  IMAD.MOV R10, RZ, RZ, -R3 ;  /* 0x000000ffff0a7224 */ /* 0x000fe600078e0a03 */
[----:B------:R-:W-:Y:S01]  /*3e60*/  @!P0 IADD3 R15, PT, PT, R15, -R0, RZ ;  /* 0x800000000f0f8210 */ /* 0x000fe20007ffe0ff */
[----:B------:R-:W-:Y:S01]  /*3e70*/  @!P0 IMAD R0, R11, R14, R0 ;  /* 0x0000000e0b008224 */ /* 0x000fe200078e0200 */
[----:B------:R-:W-:Y:S01]  /*3e80*/  IADD3 R11, PT, PT, -R9, RZ, RZ ;  /* 0x000000ff090b7210 */ /* 0x000fe20007ffe1ff */
[----:B------:R-:W-:Y:S02]  /*3e90*/  IMAD R13, R2, R10, R13 ;  /* 0x0000000a020d7224 */ /* 0x000fe400078e020d */
[----:B------:R-:W-:Y:S02]  /*3ea0*/  @!P0 IMAD R9, R15, R40, R3 ;  /* 0x000000280f098224 */ /* 0x000fe400078e0203 */
[----:B------:R-:W-:Y:S02]  /*3eb0*/  @!P0 IMAD.MOV.U32 R3, RZ, RZ, R0 ;  /* 0x000000ffff038224 */ /* 0x000fe400078e0000 */
[----:B------:R-:W-:Y:S02]  /*3ec0*/  IMAD R8, R6, R11, R8 ;  /* 0x0000000b06087224 */ /* 0x000fe400078e0208 */
[----:B------:R-:W-:Y:S02]  /*3ed0*/  IMAD R13, R3, R2, R13 ;  /* 0x00000002030d7224 */ /* 0x000fe400078e020d */
[----:B------:R-:W-:Y:S02]  /*3ee0*/  IMAD R8, R9, R6, R8 ;  /* 0x0000000609087224 */ /* 0x000fe400078e0208 */
.L_x_69:
[----:B------:R-:W-:Y:S05]  /*3ef0*/  BRA.U UP1, `(.L_x_70) ;  /* 0x0000000101107547 */ /* 0x000fea000b800000 */
[----:B------:R-:W-:Y:S04]  /*3f00*/  MOV R0, UR13 ;  /* 0x0000000d00007c02 */ /* 0x000fe80008000f00 */
[----:B------:R-:W-:Y:S04]  /*3f10*/  SHF.L.U32 R3, R0, 0x1f, RZ ;  /* 0x0000001f00037819 */ /* 0x000fe800000006ff */
[----:B------:R-:W1:Y:S02]  /*3f20*/  SYNCS.PHASECHK.TRANS64.TRYWAIT P0, [UR6+0x58], R3 ;  /* 0x00005803ff0075a7 */ /* 0x000e640008001106 */
[----:B-1----:R-:W-:Y:S05]  /*3f30*/  @!P0 BRA `(.L_x_71) ;  /* 0x0000002800548947 */ /* 0x002fea0003800000 */
.L_x_70:
[----:B------:R-:W-:Y:S05]  /*3f40*/  BRA.U !UP3, `(.L_x_72) ;  /* 0x000000010b347547 */ /* 0x000fea000b800000 */
[----:B------:R-:W-:Y:S01]  /*3f50*/  UPLOP3.LUT UP0, UPT, UPT, UPT, UP2, 0x80, 0x8 ;  /* 0x000000000008789c */ /* 0x000fe20003f0f020 */
[----:B-1----:R-:W-:Y:S02]  /*3f60*/  HFMA2 R0, -RZ, RZ, 0, 5.9604644775390625e-08 ;  /* 0x00000001ff007431 */ /* 0x002fe400000001ff */
[----:B------:R-:W-:Y:S03]  /*3f70*/  IMAD.MOV.U32 R98, RZ, RZ, 0x1 ;  /* 0x00000001ff627424 */ /* 0x000fe600078e00ff */
[----:B------:R-:W-:Y:S05]  /*3f80*/  PLOP3.LUT P0, PT, PT, PT, UP0, 0x80, 0x8 ;  /* 0x000000000008781c */ /* 0x000fea0003f0f008 */
[----:B------:R-:W1:Y:S01]  /*3f90*/  @UP0 LDCU.64 UR8, c[0x0][0x888] ;  /* 0x00011100ff0807ac */ /* 0x000e620008000a00 */
[----:B------:R-:W-:Y:S07]  /*3fa0*/  @UP0 UIMAD UR7, UR36, UR4, URZ ;  /* 0x00000004240702a4 */ /* 0x000fee000f8e02ff */
[----:B------:R-:W-:Y:S01]  /*3fb0*/  @!P0 PRMT R98, R0, 0x7610, R98 ;  /* 0x0000761000628816 */ /* 0x000fe20000000062 */
[----:B-1----:R-:W-:Y:S03]  /*3fc0*/  @UP0 UIMAD.WIDE UR8, UR7, 0x4, UR8 ;  /* 0x00000004070808a5 */ /* 0x002fe6000f8e0208 */
[----:B------:R-:W1:Y:S03]  /*3fd0*/  @!UP0 LDCU UR7, c[0x0][0x880] ;  /* 0x00011000ff0787ac */ /* 0x000e660008000800 */
[----:B------:R-:W-:Y:S01]  /*3fe0*/  IMAD.U32 R10, RZ, RZ, UR8 ;  /* 0x00000008ff0a7e24 */ /* 0x000fe2000f8e00ff */
[----:B------:R-:W-:Y:S05]  /*3ff0*/  MOV R11, UR9 ;  /* 0x00000009000b7c02 */ /* 0x000fea0008000f00 */
[----:B-----5:R3:W5:Y:S02]  /*4000*/  @P0 LDG.E R48, desc[UR40][R10.64] ;  /* 0x000000280a300981 */ /* 0x020764000c1e1900 */
[----:B-1-3--:R-:W-:Y:S07]  /*4010*/  @!P0 IMAD.U32 R48, RZ, RZ, UR7 ;  /* 0x00000007ff308e24 */ /* 0x00afee000f8e00ff */
.L_x_72:
[----:B-----5:R-:W-:Y:S01]  /*4020*/  @!P4 ISETP.EQ.AND P5, PT, R48, RZ, PT ;  /* 0x000000ff3000c20c */ /* 0x020fe20003fa2270 */
[----:B------:R-:W-:Y:S01]  /*4030*/  @!UPT UIADD3 URZ, UPT, UPT, URZ, URZ, URZ ;  /* 0x000000fffffff290 */ /* 0x000fe2000fffe0ff */
[----:B------:R-:W-:Y:S11]  /*4040*/  @!P4 BRA `(.L_x_73) ;  /* 0x000000000014c947 */ /* 0x000ff60003800000 */
[----:B------:R-:W-:Y:S02]  /*4050*/  LOP3.LUT P0, RZ, R98, 0xff, RZ, 0xc0, !PT ;  /* 0x000000ff62ff7812 */ /* 0x000fe4000780c0ff */
[----:B------:R-:W-:Y:S04]  /*4060*/  PLOP3.LUT P5, PT, PT, PT, UP0, 0x80, 0x8 ;  /* 0x000000000008781c */ /* 0x000fe80003faf008 */
[----:B------:R-:W-:Y:S07]  /*4070*/  PLOP3.LUT P5, PT, P5, PT, PT, 0x8, 0x80 ;  /* 0x000000000080781c */ /* 0x000fee0002fae170 */
[----:B------:R-:W-:Y:S11]  /*4080*/  @P0 ISETP.EQ.AND P5, PT, R48, RZ, PT ;  /* 0x000000ff3000020c */ /* 0x000ff60003fa2270 */
[----:B------:R-:W-:Y:S02]  /*4090*/  @!UPT UIADD3 URZ, UPT, UPT, URZ, URZ, URZ ;  /* 0x000000fffffff290 */ /* 0x000fe4000fffe0ff */
.L_x_73:
[----:B------:R-:W3:Y:S01]  /*40a0*/  SYNCS.PHASECHK.TRANS64.TRYWAIT P4, [UR6+0x48], R26 ;  /* 0x0000481aff0075a7 */ /* 0x000ee20008081106 */
[----:B------:R-:W-:Y:S01]  /*40b0*/  @P3 SHF.R.U32.HI R27, RZ, 0x10, R21 ;  /* 0x00000010ff1b3819 */ /* 0x000fe20000011615 */
[----:B------:R-:W-:Y:S01]  /*40c0*/  VIADD R29, R29, 0x1 ;  /* 0x000000011d1d7836 */ /* 0x000fe20000000000 */
[----:B------:R-:W5:Y:S08]  /*40d0*/  LDC.64 R14, c[0x0][0xb10] ;  /* 0x0002c400ff0e7b82 */ /* 0x000f700000000a00 */
[----:B------:R-:W2:Y:S08]  /*40e0*/  LDC.64 R10, c[0x0][0xb18] ;  /* 0x0002c600ff0a7b82 */ /* 0x000eb00000000a00 */
[----:B-1----:R-:W1:Y:S08]  /*40f0*/  @!P1 LDC R0, c[0x0][0xb20] ;  /* 0x0002c800ff009b82 */ /* 0x002e700000000800 */
[----:B------:R-:W4:Y:S01]  /*4100*/  @!P1 LDC R3, c[0x0][0xb0c] ;  /* 0x0002c300ff039b82 */ /* 0x000f220000000800 */
[----:B-----5:R-:W-:Y:S05]  /*4110*/  @!P1 IMAD.HI.U32 R14, R13, R14, RZ ;  /* 0x0000000e0d0e9227 */ /* 0x020fea00078e00ff */
[----:B------:R-:W-:Y:S01]  /*4120*/  @!P1 SHF.R.U32.HI R14, RZ, R15, R14 ;  /* 0x0000000fff0e9219 */ /* 0x000fe2000001160e */
[----:B--2---:R-:W-:Y:S01]  /*4130*/  @!P1 IMAD.HI.U32 R11, R8, R11, RZ ;  /* 0x0000000b080b9227 */ /* 0x004fe200078e00ff */
[----:B------:R-:W-:Y:S04]  /*4140*/  @!P1 ISETP.NE.AND P0, PT, R10, 0x1, PT ;  /* 0x000000010a00980c */ /* 0x000fe80003f05270 */
[----:B-1----:R-:W-:Y:S02]  /*4150*/  @!P1 SHF.R.U32.HI R9, RZ, R0, R11 ;  /* 0x00000000ff099219 */ /* 0x002fe4000001160b */
[----:B----4-:R-:W-:Y:S02]  /*4160*/  @!P1 ISETP.NE.AND P2, PT, R3, 0x1, PT ;  /* 0x000000010300980c */ /* 0x010fe40003f45270 */
[----:B------:R-:W-:Y:S02]  /*4170*/  @!P1 SEL R9, R8, R9, !P0 ;  /* 0x0000000908099207 */ /* 0x000fe40004000000 */
[----:B------:R-:W-:Y:S02]  /*4180*/  ELECT P0, URZ, PT ;  /* 0x0000000000ff782f */ /* 0x000fe40003800000 */
[----:B------:R-:W-:Y:S05]  /*4190*/  @!P1 SEL R14, R13, R14, !P2 ;  /* 0x0000000e0d0e9207 */ /* 0x000fea0005000000 */
[----:B------:R-:W-:Y:S02]  /*41a0*/  @!P1 IMAD.IADD R0, R9, 0x1, -R14 ;  /* 0x0000000109009824 */ /* 0x000fe400078e0a0e */
[----:B------:R-:W-:Y:S02]  /*41b0*/  @!P1 IMAD.IADD R9, R14, 0x1, -R9 ;  /* 0x000000010e099824 */ /* 0x000fe400078e0a09 */
[----:B------:R-:W-:Y:S02]  /*41c0*/  @!P1 IMAD R13, R0, R3, R13 ;  /* 0x00000003000d9224 */ /* 0x000fe400078e020d */
[----:B------:R-:W-:Y:S01]  /*41d0*/  @!P1 IMAD R8, R9, R10, R8 ;  /* 0x0000000a09089224 */ /* 0x000fe200078e0208 */
[----:B---3--:R-:W-:Y:S06]  /*41e0*/  @!P4 BRA `(.L_x_74) ;  /* 0x0000002400c0c947 */ /* 0x008fec0003800000 */
.L_x_125:
[----:B------:R-:W-:Y:S01]  /*41f0*/  PLOP3.LUT P5, PT, P5, P0, PT, 0xf2, 0x2f ;  /* 0x00000000002f781c */ /* 0x000fe20002fa1e72 */
[----:B------:R-:W-:Y:S01]  /*4200*/  UMOV UR14, 0x0 ;  /* 0x00000000000e7882 */ /* 0x000fe20000000000 */
[----:B------:R-:W-:Y:S01]  /*4210*/  LOP3.LUT R30, R30, 0x1, RZ, 0x3c, !PT ;  /* 0x000000011e1e7812 */ /* 0x000fe200078e3cff */
[----:B------:R-:W-:Y:S01]  /*4220*/  UMOV UR15, 0x10000000 ;  /* 0x10000000000f7882 */ /* 0x000fe20000000000 */
[----:B------:R-:W-:Y:S01]  /*4230*/  UMOV UR12, UR36 ;  /* 0x00000024000c7c82 */ /* 0x000fe20008000000 */
[----:B------:R-:W-:Y:S08]  /*4240*/  @P3 R2UR UR36, R27 ;  /* 0x000000001b2432ca */ /* 0x000ff000000e0000 */
[----:B-1----:R-:W-:Y:S01]  /*4250*/  @!P5 IADD3 R3, P0, PT, R32, 0x580, RZ ;  /* 0x000005802003d810 */ /* 0x002fe20007f1e0ff */
[----:B------:R-:W-:Y:S01]  /*4260*/  @!P5 IMAD.SHL.U32 R97, R97, 0x40, RZ ;  /* 0x000000406161d824 */ /* 0x000fe200078e00ff */
[----:B------:R-:W-:Y:S01]  /*4270*/  VOTEU.ALL UP1, P5 ;  /* 0x0000000000ff7886 */ /* 0x000fe20002820000 */
[----:B------:R-:W-:Y:S01]  /*4280*/  @!P5 IMAD.SHL.U32 R99, R99, 0x40, RZ ;  /* 0x000000406363d824 */ /* 0x000fe200078e00ff */
[----:B------:R-:W-:Y:S01]  /*4290*/  @!P5 R2UR UR8, R3 ;  /* 0x000000000308d2ca */ /* 0x000fe200000e0000 */
[----:B------:R-:W-:Y:S01]  /*42a0*/  @!P5 IMAD.X R0, RZ, RZ, R33, P0 ;  /* 0x000000ffff00d224 */ /* 0x000fe200000e0621 */
[----:B------:R-:W-:Y:S01]  /*42b0*/  @!P5 R2UR UR10, R97 ;  /* 0x00000000610ad2ca */ /* 0x000fe200000e0000 */
[----:B------:R-:W-:Y:S01]  /*42c0*/  @!UP1 UIADD3 UR9, UPT, UPT, UR6, 0x40, URZ ;  /* 0x0000004006099890 */ /* 0x000fe2000fffe0ff */
[----:B------:R-:W-:Y:S01]  /*42d0*/  @!P5 R2UR UR11, R99 ;  /* 0x00000000630bd2ca */ /* 0x000fe200000e0000 */
[----:B------:R-:W-:Y:S01]  /*42e0*/  IMAD.IADD R97, R8, 0x1, R81 ;  /* 0x0000000108617824 */ /* 0x000fe200078e0251 */
[----:B------:R-:W-:Y:S01]  /*42f0*/  @!P5 R2UR UR7, R0 ;  /* 0x000000000007d2ca */ /* 0x000fe200000e0000 */
[----:B------:R-:W-:Y:S01]  /*4300*/  IMAD.IADD R99, R13, 0x1, R96 ;  /* 0x000000010d637824 */ /* 0x000fe200078e0260 */
[C---:B------:R-:W-:Y:S04]  /*4310*/  ISETP.NE.AND P0, PT, R29.reuse, 0x2, PT ;  /* 0x000000021d00780c */ /* 0x040fe80003f05270 */
[----:B------:R-:W-:Y:S01]  /*4320*/  SEL R3, RZ, 0x1, P0 ;  /* 0x00000001ff037807 */ /* 0x000fe20000000000 */
[----:B------:R-:W-:Y:S01]  /*4330*/  IMAD.U32 R10, RZ, RZ, UR8 ;  /* 0x00000008ff0a7e24 */ /* 0x000fe2000f8e00ff */
[----:B------:R-:W-:Y:S01]  /*4340*/  @!UP1 UIADD3 UR8, UPT, UPT, UR6, 0x200, URZ ;  /* 0x0000020006089890 */ /* 0x000fe2000fffe0ff */
[----:B------:R-:W-:Y:S01]  /*4350*/  SEL R29, R29, RZ, P0 ;  /* 0x000000ff1d1d7207 */ /* 0x000fe20000000000 */
[----:B------:R-:W-:Y:S01]  /*4360*/  VOTEU.ALL UP1, P5 ;  /* 0x0000000000ff7886 */ /* 0x000fe20002820000 */
[----:B------:R-:W-:Y:S02]  /*4370*/  LOP3.LUT R28, R28, R3, RZ, 0x3c, !PT ;  /* 0x000000031c1c7212 */ /* 0x000fe400078e3cff */
[----:B------:R-:W-:Y:S01]  /*4380*/  IMAD.U32 R11, RZ, RZ, UR7 ;  /* 0x00000007ff0b7e24 */ /* 0x000fe2000f8e00ff */
[----:B------:R-:W-:Y:S04]  /*4390*/  @!P5 R2UR UR16, R10 ;  /* 0x000000000a10d2ca */ /* 0x000fe800000e0000 */
[----:B------:R-:W-:Y:S11]  /*43a0*/  @!P5 R2UR UR17, R11 ;  /* 0x000000000b11d2ca */ /* 0x000ff600000e0000 */
[----:B------:R-:W-:Y:S02]  /*43b0*/  @!UPT UIADD3 URZ, UPT, UPT, URZ, URZ, URZ ;  /* 0x000000fffffff290 */ /* 0x000fe4000fffe0ff */
[----:B------:R3:W-:Y:S01]  /*43c0*/  @!UP1 UTMALDG.3D [UR8], [UR16], desc[UR14] ;  /* 0x00000e08100095b4 */ /* 0x0007e20008011000 */
[----:B------:R3:W-:Y:S01]  /*43d0*/  @!P5 SYNCS.ARRIVE.TRANS64.RED.A0TR RZ, [UR6+0x40], R25 ;  /* 0x00004019ffffd9a7 */ /* 0x0007e20008300406 */
[----:B------:R-:W-:Y:S01]  /*43e0*/  UPLOP3.LUT UP1, UPT, UPT, UPT, UPT, 0x80, 0x8 ;  /* 0x000000000008789c */ /* 0x000fe20003f2f070 */
[----:B------:R-:W-:Y:S01]  /*43f0*/  SYNCS.ARRIVE.TRANS64.RED.A1T0 RZ, [UR37], RZ ;  /* 0x000000ffffff79a7 */ /* 0x000fe20008100425 */
[----:B------:R-:W-:Y:S09]  /*4400*/  @P3 BRA `(.L_x_75) ;  /* 0xfffffff400b43947 */ /* 0x000ff2000383ffff */
[----:B------:R-:W-:Y:S07]  /*4410*/  MOV R0, UR6 ;  /* 0x0000000600007c02 */ /* 0x000fee0008000f00 */
.L_x_76:
[----:B-1----:R-:W-:-:S04]  /*4420*/  SHF.L.U32 R3, R30, 0x1f, RZ ;  /* 0x0000001f1e037819 */ /* 0x002fc800000006ff */
[----:B------:R1:W2:Y:S03]  /*4430*/  SYNCS.PHASECHK.TRANS64.TRYWAIT P0, [R0+URZ+0x48], R3 ;  /* 0x00004803000075a7 */ /* 0x0002a600080011ff */
[----:B--2---:R-:W-:Y:S05]  /*4440*/  @!P0 NANOSLEEP.SYNCS 0x989680 ;  /* 0x009896800000895d */ /* 0x004fea0003900000 */
[----:B------:R-:W2:Y:S02]  /*4450*/  @!P0 SYNCS.PHASECHK.TRANS64 P0, [R0+URZ+0x48], R3 ;  /* 0x00004803000085a7 */ /* 0x000ea400080010ff */
[----:B--23--:R-:W-:Y:S05]  /*4460*/  @P0 EXIT ;  /* 0x000000000000094d */ /* 0x00cfea0003800000 */
[----:B------:R-:W-:Y:S05]  /*4470*/  BRA `(.L_x_76) ;  /* 0xfffffffc00e87947 */ /* 0x000fea000383ffff */
.L_x_67:
[----:B------:R-:W-:-:S06]  /*4480*/  UISETP.GE.AND UP1, UPT, UR8, 0x4, UPT ;  /* 0x000000040800788c */ /* 0x000fcc000bf26270 */
[----:B------:R-:W-:-:S13]  /*4490*/  PLOP3.LUT P0, PT, PT, PT, UP1, 0x80, 0x8 ;  /* 0x000000000008781c */ /* 0x000fda0003f0f018 */
[----:B------:R-:W-:Y:S05]  /*44a0*/  @!P0 EXIT ;  /* 0x000000000000894d */ /* 0x000fea0003800000 */
[----:B------:R-:W-:Y:S01]  /*44b0*/  BAR.SYNC.DEFER_BLOCKING 0x6, 0xa0 ;  /* 0x0182800000007b1d */ /* 0x000fe20000010000 */
[C---:B------:R-:W-:Y:S02]  /*44c0*/  IMAD.SHL.U32 R5, R103.reuse, 0x40, RZ ;  /* 0x0000004067057824 */ /* 0x040fe400078e00ff */
[----:B------:R-:W-:Y:S02]  /*44d0*/  HFMA2 R113, -RZ, RZ, 0, 0 ;  /* 0x00000000ff717431 */ /* 0x000fe400000001ff */
[C---:B------:R-:W-:Y:S01]  /*44e0*/  IMAD.SHL.U32 R0, R103.reuse, 0x20, RZ ;  /* 0x0000002067007824 */ /* 0x040fe200078e00ff */
[----:B------:R-:W-:Y:S01]  /*44f0*/  CS2R R108, SRZ ;  /* 0x00000000006c7805 */ /* 0x000fe2000001ff00 */
[----:B------:R-:W-:Y:S01]  /*4500*/  IMAD.SHL.U32 R105, R103, 0x8, RZ ;  /* 0x0000000867697824 */ /* 0x000fe200078e00ff */
[----:B------:R-:W-:Y:S01]  /*4510*/  UMOV UR43, 0x400 ;  /* 0x00000400002b7882 */ /* 0x000fe20000000000 */
[----:B------:R-:W-:Y:S01]  /*4520*/  LOP3.LUT R2, R5, 0x180, RZ, 0xc0, !PT ;  /* 0x0000018005027812 */ /* 0x000fe200078ec0ff */
[----:B------:R-:W-:Y:S01]  /*4530*/  ULEA UR43, UR37, UR43, 0x18 ;  /* 0x0000002b252b7291 */ /* 0x000fe2000f8ec0ff */
[----:B------:R-:W1:Y:S01]  /*4540*/  LDC R101, c[0x0][0x370] ;  /* 0x0000dc00ff657b82 */ /* 0x000e620000000800 */
[----:B------:R-:W-:Y:S01]  /*4550*/  LOP3.LUT R0, R0, 0xc00, RZ, 0xc0, !PT ;  /* 0x00000c0000007812 */ /* 0x000fe200078ec0ff */
[C---:B------:R-:W-:Y:S01]  /*4560*/  IMAD.U32 R46, R103.reuse, 0x10000, RZ ;  /* 0x00010000672e7824 */ /* 0x040fe200078e00ff */
[----:B------:R-:W-:Y:S01]  /*4570*/  LOP3.LUT R105, R2, 0x30, R105, 0xf8, !PT ;  /* 0x0000003002697812 */ /* 0x000fe200078ef869 */
[C---:B------:R-:W-:Y:S01]  /*4580*/  IMAD.SHL.U32 R2, R103.reuse, 0x2, RZ ;  /* 0x0000000267027824 */ /* 0x040fe200078e00ff */
[--C-:B------:R-:W-:Y:S01]  /*4590*/  LOP3.LUT R0, R0, 0x40, R5.reuse, 0xf8, !PT ;  /* 0x0000004000007812 */ /* 0x100fe200078ef805 */
[----:B------:R-:W-:Y:S01]  /*45a0*/  IMAD.SHL.U32 R104, R103, 0x10, RZ ;  /* 0x0000001067687824 */ /* 0x000fe200078e00ff */
[----:B------:R-:W-:Y:S01]  /*45b0*/  UIADD3 UR4, UPT, UPT, UR43, 0x1200, URZ ;  /* 0x000012002b047890 */ /* 0x000fe2000fffe0ff */
[----:B------:R-:W2:Y:S01]  /*45c0*/  LDC R42, c[0x0][0xb0c] ;  /* 0x0002c300ff2a7b82 */ /* 0x000ea20000000800 */
[----:B------:R-:W-:Y:S01]  /*45d0*/  LOP3.LUT R105, R105, 0x20, R2, 0x78, !PT ;  /* 0x0000002069697812 */ /* 0x000fe200078e7802 */
[----:B------:R-:W-:Y:S01]  /*45e0*/  IMAD.MOV.U32 R44, RZ, RZ, RZ ;  /* 0x000000ffff2c7224 */ /* 0x000fe200078e00ff */
[----:B------:R-:W-:Y:S01]  /*45f0*/  LOP3.LUT R0, R0, 0x200, R5, 0xf8, !PT ;  /* 0x0000020000007812 */ /* 0x000fe200078ef805 */
[----:B------:R-:W-:Y:S01]  /*4600*/  IMAD.MOV.U32 R110, RZ, RZ, RZ ;  /* 0x000000ffff6e7224 */ /* 0x000fe200078e00ff */
[----:B------:R-:W-:Y:S01]  /*4610*/  LOP3.LUT R46, R46, 0x600000, RZ, 0xc0, !PT ;  /* 0x006000002e2e7812 */ /* 0x000fe200078ec0ff */
[----:B------:R-:W-:Y:S01]  /*4620*/  IMAD.U32 R111, RZ, RZ, UR4 ;  /* 0x00000004ff6f7e24 */ /* 0x000fe2000f8e00ff */
[----:B------:R-:W4:Y:S01]  /*4630*/  LDS R3, [UR43+0x110] ;  /* 0x0001102bff037984 */ /* 0x000f220008000800 */
[----:B------:R-:W1:Y:S01]  /*4640*/  LDC R100, c[0x0][0xb20] ;  /* 0x0002c800ff647b82 */ /* 0x000e620000000800 */
[----:B------:R-:W-:Y:S01]  /*4650*/  LOP3.LUT R105, R0, R105, RZ, 0xfc, !PT ;  /* 0x0000006900697212 */ /* 0x000fe200078efcff */
[----:B------:R-:W1:Y:S01]  /*4660*/  LDCU.64 UR46, c[0x0][0x348] ;  /* 0x00006900ff2e77ac */ /* 0x000e620008000a00 */
[----:B------:R-:W-:-:S02]  /*4670*/  LOP3.LUT R104, R104, 0x20, RZ, 0xc0, !PT ;  /* 0x0000002068687812 */ /* 0x000fc400078ec0ff */
[----:B------:R-:W-:Y:S01]  /*4680*/  IADD3 R5, PT, PT, R105, UR43, RZ ;  /* 0x0000002b69057c10 */ /* 0x000fe2000fffe0ff */
[----:B------:R-:W1:Y:S02]  /*4690*/  LDCU.64 UR38, c[0x0][0x888] ;  /* 0x00011100ff2677ac */ /* 0x000e640008000a00 */
[----:B------:R-:W1:Y:S01]  /*46a0*/  LDC R41, c[0x0][0xb30] ;  /* 0x0002cc00ff297b82 */ /* 0x000e620000000800 */
[----:B------:R-:W-:Y:S01]  /*46b0*/  IADD3 R104, PT, PT, -R104, 0x200, R5 ;  /* 0x0000020068687810 */ /* 0x000fe20007ffe105 */
[----:B------:R-:W-:-:S06]  /*46c0*/  UIADD3 UR42, UPT, UPT, UR43, 0x200, URZ ;  /* 0x000002002b2a7890 */ /* 0x000fcc000fffe0ff */
[----:B------:R-:W1:Y:S08]  /*46d0*/  LDC.64 R90, c[0x0][0xb10] ;  /* 0x0002c400ff5a7b82 */ /* 0x000e700000000a00 */
[----:B------:R-:W1:Y:S08]  /*46e0*/  LDC.64 R38, c[0x0][0xb18] ;  /* 0x0002c600ff267b82 */ /* 0x000e700000000a00 */
[----:B------:R-:W1:Y:S01]  /*46f0*/  LDC.64 R86, c[0x0][0x888] ;  /* 0x00022200ff567b82 */ /* 0x000e620000000a00 */
[----:B----4-:R-:W-:-:S07]  /*4700*/  IMAD.IADD R46, R3, 0x1, R46 ;  /* 0x00000001032e7824 */ /* 0x010fce00078e022e */
[----:B------:R-:W4:Y:S08]  /*4710*/  LDC.64 R36, c[0x0][0xb28] ;  /* 0x0002ca00ff247b82 */ /* 0x000f300000000a00 */
[----:B------:R-:W1:Y:S08]  /*4720*/  LDC.64 R88, c[0x0][0x890] ;  /* 0x00022400ff587b82 */ /* 0x000e700000000a00 */
[----:B------:R-:W1:Y:S08]  /*4730*/  LDC.64 R84, c[0x0][0x8b0] ;  /* 0x00022c00ff547b82 */ /* 0x000e700000000a00 */
[----:B------:R-:W1:Y:S08]  /*4740*/  LDC.64 R82, c[0x0][0x8a8] ;  /* 0x00022a00ff527b82 */ /* 0x000e700000000a00 */
[----:B--2---:R-:W1:Y:S02]  /*4750*/  LDC R102, c[0x0][0x374] ;  /* 0x0000dd00ff667b82 */ /* 0x004e640000000800 */
.L_x_94:
[----:B------:R-:W-:Y:S02]  /*4760*/  LEA R0, R113, UR43, 0x3 ;  /* 0x0000002b71007c11 */ /* 0x000fe4000f8e18ff */
[----:B------:R-:W-:Y:S02]  /*4770*/  SHF.L.U32 R3, R109, 0x1f, RZ ;  /* 0x0000001f6d037819 */ /* 0x000fe400000006ff */
[----:B------:R-:W-:Y:S02]  /*4780*/  LEA R16, R113, UR43, 0x4 ;  /* 0x0000002b71107c11 */ /* 0x000fe4000f8e20ff */
[----:B--2---:R-:W2:Y:S02]  /*4790*/  SYNCS.PHASECHK.TRANS64.TRYWAIT P0, [R0+URZ+0x60], R3 ;  /* 0x00006003000075a7 */ /* 0x004ea400080011ff */
[----:B-12---:R-:W-:Y:S05]  /*47a0*/  @!P0 BRA `(.L_x_77) ;  /* 0x0000002000688947 */ /* 0x006fea0003800000 */
.L_x_126:
[----:B------:R-:W4:Y:S01]  /*47b0*/  LDC.64 R12, c[0x0][0xb10] ;  /* 0x0002c400ff0c7b82 */ /* 0x000f220000000a00 */
[----:B------:R-:W4:Y:S01]  /*47c0*/  LDS.128 R16, [R16+0xf0] ;  /* 0x0000f00010107984 */ /* 0x000f220000000c00 */
[----:B-1----:R-:W-:Y:S01]  /*47d0*/  ISETP.NE.AND P1, PT, R41, 0x1, PT ;  /* 0x000000012900780c */ /* 0x002fe20003f25270 */
[----:B--2---:R-:W-:Y:S01]  /*47e0*/  VIADD R0, R0, 0x70 ;  /* 0x0000007000007836 */ /* 0x004fe20000000000 */
[----:B---3--:R-:W-:Y:S04]  /*47f0*/  ISETP.GE.AND P0, PT, R40, 0x1, PT ;  /* 0x000000012800780c */ /* 0x008fe80003f06270 */
[----:B------:R-:W1:Y:S01]  /*4800*/  LDC.64 R10, c[0x0][0xb18] ;  /* 0x0002c600ff0a7b82 */ /* 0x000e620000000a00 */
[----:B------:R-:W-:Y:S01]  /*4810*/  PRMT R0, RZ, 0x654, R0 ;  /* 0x00000654ff007816 */ /* 0x000fe20000000000 */
[----:B------:R-:W-:Y:S01]  /*4820*/  @!PT LDS RZ, [RZ] ;  /* 0x00000000fffff984 */ /* 0x000fe20000000800 */
[----:B------:R-:W-:Y:S01]  /*4830*/  @!PT LDS RZ, [RZ] ;  /* 0x00000000fffff984 */ /* 0x000fe20000000800 */
[----:B------:R-:W-:Y:S01]  /*4840*/  @!PT LDS RZ, [RZ] ;  /* 0x00000000fffff984 */ /* 0x000fe20000000800 */
[----:B------:R-:W-:Y:S01]  /*4850*/  @!PT LDS RZ, [RZ] ;  /* 0x00000000fffff984 */ /* 0x000fe20000000800 */
[----:B------:R2:W-:Y:S06]  /*4860*/  MEMBAR.ALL.CTA ;  /* 0x0000000000007992 */ /* 0x0005ec0000008000 */
[----:B--2---:R-:W2:Y:S01]  /*4870*/  FENCE.VIEW.ASYNC.S ;  /* 0x00000000000073c6 */ /* 0x004ea20000000000 */
[----:B------:R-:W3:Y:S08]  /*4880*/  @!P1 LDC R14, c[0x0][0xb20] ;  /* 0x0002c800ff0e9b82 */ /* 0x000ef00000000800 */
[----:B------:R-:W1:Y:S01]  /*4890*/  @!P1 LDC R9, c[0x0][0xb0c] ;  /* 0x0002c300ff099b82 */ /* 0x000e620000000800 */
[----:B--2---:R2:W-:Y:S01]  /*48a0*/  SYNCS.ARRIVE.TRANS64.RED.A1T0 RZ, [R0+URZ], RZ ;  /* 0x000000ff00ff79a7 */ /* 0x0045e200081004ff */
[----:B----4-:R-:W-:Y:S04]  /*48b0*/  LOP3.LUT P4, RZ, R18, 0x1, RZ, 0xc0, !PT ;  /* 0x0000000112ff7812 */ /* 0x010fe8000788c0ff */
[----:B------:R-:W-:Y:S09]  /*48c0*/  P2R R112, PR, RZ, 0x10 ;  /* 0x00000010ff707803 */ /* 0x000ff20000000000 */
[----:B------:R-:W-:Y:S02]  /*48d0*/  @P4 MOV R45, R16 ;  /* 0x00000010002d4202 */ /* 0x000fe40000000f00 */
[----:B------:R-:W-:Y:S01]  /*48e0*/  @P4 LOP3.LUT R43, R17, 0xffff, RZ, 0xc0, !PT ;  /* 0x0000ffff112b4812 */ /* 0x000fe200078ec0ff */
[----:B--2---:R-:W-:Y:S06]  /*48f0*/  @!P0 BRA `(.L_x_78) ;  /* 0x0000000000a48947 */ /* 0x004fec0003800000 */
[----:B------:R-:W-:Y:S01]  /*4900*/  IMAD.HI.U32 R21, R102, R39, RZ ;  /* 0x0000002766157227 */ /* 0x000fe200078e00ff */
[----:B------:R-:W-:Y:S02]  /*4910*/  ISETP.NE.AND P0, PT, R38, 0x1, PT ;  /* 0x000000012600780c */ /* 0x000fe40003f05270 */
[----:B------:R-:W-:Y:S01]  /*4920*/  ISETP.NE.AND P2, PT, R40, 0x1, PT ;  /* 0x000000012800780c */ /* 0x000fe20003f45270 */
[----:B------:R-:W-:Y:S01]  /*4930*/  IMAD.HI.U32 R20, R101, R90, RZ ;  /* 0x0000005a65147227 */ /* 0x000fe200078e00ff */
[----:B------:R-:W-:Y:S02]  /*4940*/  SHF.R.U32.HI R21, RZ, R100, R21 ;  /* 0x00000064ff157219 */ /* 0x000fe40000011615 */
[----:B------:R-:W-:Y:S01]  /*4950*/  ISETP.NE.AND P3, PT, R42, 0x1, PT ;  /* 0x000000012a00780c */ /* 0x000fe20003f65270 */
[----:B------:R-:W-:Y:S01]  /*4960*/  IMAD.HI.U32 R24, R45, R90, RZ ;  /* 0x0000005a2d187227 */ /* 0x000fe200078e00ff */
[----:B------:R-:W-:Y:S02]  /*4970*/  SHF.R.U32.HI R20, RZ, R91, R20 ;  /* 0x0000005bff147219 */ /* 0x000fe40000011614 */
[----:B------:R-:W-:Y:S01]  /*4980*/  SEL R3, R102, R21, !P0 ;  /* 0x0000001566037207 */ /* 0x000fe20004000000 */
[----:B------:R-:W-:Y:S01]  /*4990*/  IMAD.HI.U32 R21, R43, R39, RZ ;  /* 0x000000272b157227 */ /* 0x000fe200078e00ff */
[----:B------:R-:W-:Y:S02]  /*49a0*/  SEL R7, R101, R20, !P3 ;  /* 0x0000001465077207 */ /* 0x000fe40005800000 */
[----:B------:R-:W-:Y:S01]  /*49b0*/  SHF.R.U32.HI R24, RZ, R91, R24 ;  /* 0x0000005bff187219 */ /* 0x000fe20000011618 */
[-C--:B------:R-:W-:Y:S04]  /*49c0*/  IMAD.HI.U32 R20, R3, R36.reuse, RZ ;  /* 0x0000002403147227 */ /* 0x080fe800078e00ff */
[----:B------:R-:W-:Y:S01]  /*49d0*/  IMAD.HI.U32 R22, R7, R36, RZ ;  /* 0x0000002407167227 */ /* 0x000fe200078e00ff */
[-C--:B------:R-:W-:Y:S02]  /*49e0*/  @P2 SHF.R.U32.HI R3, RZ, R37.reuse, R20 ;  /* 0x00000025ff032219 */ /* 0x080fe40000011614 */
[----:B------:R-:W-:Y:S02]  /*49f0*/  SHF.R.U32.HI R20, RZ, R100, R21 ;  /* 0x00000064ff147219 */ /* 0x000fe40000011615 */
[----:B------:R-:W-:Y:S01]  /*4a00*/  @P2 SHF.R.U32.HI R7, RZ, R37, R22 ;  /* 0x00000025ff072219 */ /* 0x000fe20000011616 */
[C---:B------:R-:W-:Y:S01]  /*4a10*/  IMAD R2, R40.reuse, R3, RZ ;  /* 0x0000000328027224 */ /* 0x040fe200078e02ff */
[----:B------:R-:W-:Y:S02]  /*4a20*/  SEL R5, R43, R20, !P0 ;  /* 0x000000142b057207 */ /* 0x000fe40004000000 */
[----:B------:R-:W-:Y:S01]  /*4a30*/  SEL R3, R45, R24, !P3 ;  /* 0x000000182d037207 */ /* 0x000fe20005800000 */
[----:B------:R-:W-:Y:S01]  /*4a40*/  IMAD R4, R40, R7, RZ ;  /* 0x0000000728047224 */ /* 0x000fe200078e02ff */
[C---:B------:R-:W-:Y:S01]  /*4a50*/  ISETP.GE.AND P0, PT, R5.reuse, R2, PT ;  /* 0x000000020500720c */ /* 0x040fe20003f06270 */
[----:B------:R-:W-:Y:S03]  /*4a60*/  IMAD.HI.U32 R6, R5, R36, RZ ;  /* 0x0000002405067227 */ /* 0x000fe600078e00ff */
[----:B------:R-:W-:Y:S01]  /*4a70*/  ISETP.GE.OR P0, PT, R3, R4, P0 ;  /* 0x000000040300720c */ /* 0x000fe20000706670 */
[----:B------:R-:W-:Y:S01]  /*4a80*/  IMAD.MOV R4, RZ, RZ, -R3 ;  /* 0x000000ffff047224 */ /* 0x000fe200078e0a03 */
[-C--:B------:R-:W-:Y:S03]  /*4a90*/  SHF.R.U32.HI R6, RZ, R37.reuse, R6 ;  /* 0x00000025ff067219 */ /* 0x080fe60000011606 */
[----:B------:R-:W-:Y:S01]  /*4aa0*/  IMAD R45, R42, R4, R45 ;  /* 0x000000042a2d7224 */ /* 0x000fe200078e022d */
[----:B------:R-:W-:Y:S05]  /*4ab0*/  SEL R15, R5, R6, !P2 ;  /* 0x00000006050f7207 */ /* 0x000fea0005000000 */
[----:B------:R-:W-:Y:S02]  /*4ac0*/  IMAD.MOV R6, RZ, RZ, -R15 ;  /* 0x000000ffff067224 */ /* 0x000fe400078e0a0f */
[C---:B------:R-:W-:Y:S04]  /*4ad0*/  @!P0 IMAD.HI.U32 R2, R3.reuse, R36, RZ ;  /* 0x0000002403028227 */ /* 0x040fe800078e00ff */
[----:B------:R-:W-:Y:S01]  /*4ae0*/  IMAD R6, R40, R6, R5 ;  /* 0x0000000628067224 */ /* 0x000fe200078e0205 */
[----:B------:R-:W-:Y:S04]  /*4af0*/  @!P0 SHF.R.U32.HI R2, RZ, R37, R2 ;  /* 0x00000025ff028219 */ /* 0x000fe80000011602 */
[----:B------:R-:W-:Y:S02]  /*4b00*/  @!P0 SEL R0, R3, R2, !P2 ;  /* 0x0000000203008207 */ /* 0x000fe40005000000 */
[----:B------:R-:W-:Y:S02]  /*4b10*/  IADD3 R2, PT, PT, -R5, RZ, RZ ;  /* 0x000000ff05027210 */ /* 0x000fe40007ffe1ff */
[----:B------:R-:W-:Y:S01]  /*4b20*/  @!P0 IADD3 R8, PT, PT, R15, -R0, RZ ;  /* 0x800000000f088210 */ /* 0x000fe20007ffe0ff */
[----:B------:R-:W-:Y:S02]  /*4b30*/  @!P0 IMAD R0, R7, R6, R0 ;  /* 0x0000000607008224 */ /* 0x000fe400078e0200 */
[----:B------:R-:W-:Y:S02]  /*4b40*/  IMAD R43, R38, R2, R43 ;  /* 0x00000002262b7224 */ /* 0x000fe400078e022b */
[----:B------:R-:W-:Y:S02]  /*4b50*/  @!P0 IMAD R5, R8, R40, R3 ;  /* 0x0000002808058224 */ /* 0x000fe400078e0203 */
[----:B------:R-:W-:Y:S04]  /*4b60*/  @!P0 IMAD.MOV.U32 R3, RZ, RZ, R0 ;  /* 0x000000ffff038224 */ /* 0x000fe800078e0000 */
[----:B------:R-:W-:Y:S02]  /*4b70*/  IMAD R45, R3, R42, R45 ;  /* 0x0000002a032d7224 */ /* 0x000fe400078e022d */
[----:B------:R-:W-:Y:S07]  /*4b80*/  IMAD R43, R5, R38, R43 ;  /* 0x00000026052b7224 */ /* 0x000fee00078e022b */
.L_x_78:
[----:B------:R-:W-:Y:S01]  /*4b90*/  @!P1 IMAD.HI.U32 R0, R45, R12, RZ ;  /* 0x0000000c2d009227 */ /* 0x000fe200078e00ff */
[----:B-1----:R-:W-:Y:S01]  /*4ba0*/  @!P1 ISETP.NE.AND P0, PT, R10, 0x1, PT ;  /* 0x000000010a00980c */ /* 0x002fe20003f05270 */
[----:B------:R-:W-:Y:S01]  /*4bb0*/  ULOP3.LUT UP0, URZ, UR42, 0x1b0, URZ, 0xc0, !UPT ;  /* 0x000001b02aff7892 */ /* 0x000fe2000f80c0ff */
[----:B------:R-:W-:Y:S01]  /*4bc0*/  @!P1 ISETP.NE.AND P2, PT, R9, 0x1, PT ;  /* 0x000000010900980c */ /* 0x000fe20003f45270 */
[----:B------:R-:W-:Y:S01]  /*4bd0*/  @!P1 IMAD.HI.U32 R3, R43, R11, RZ ;  /* 0x0000000b2b039227 */ /* 0x000fe200078e00ff */
[----:B------:R-:W-:Y:S02]  /*4be0*/  @!P1 SHF.R.U32.HI R0, RZ, R13, R0 ;  /* 0x0000000dff009219 */ /* 0x000fe40000011600 */
[----:B------:R-:W-:Y:S01]  /*4bf0*/  @P4 SHF.R.U32.HI R107, RZ, 0x10, R17 ;  /* 0x00000010ff6b4819 */ /* 0x000fe20000011611 */
[----:B------:R-:W-:Y:S01]  /*4c00*/  VIADD R113, R113, 0x1 ;  /* 0x0000000171717836 */ /* 0x000fe20000000000 */
[----:B---3--:R-:W-:Y:S02]  /*4c10*/  @!P1 SHF.R.U32.HI R2, RZ, R14, R3 ;  /* 0x0000000eff029219 */ /* 0x008fe40000011603 */
[----:B------:R-:W-:Y:S02]  /*4c20*/  @!P1 SEL R3, R45, R0, !P2 ;  /* 0x000000002d039207 */ /* 0x000fe40005000000 */
[----:B------:R-:W-:Y:S05]  /*4c30*/  @!P1 SEL R2, R43, R2, !P0 ;  /* 0x000000022b029207 */ /* 0x000fea0004000000 */
[----:B------:R-:W-:Y:S02]  /*4c40*/  @!P1 IMAD.IADD R0, R2, 0x1, -R3 ;  /* 0x0000000102009824 */ /* 0x000fe400078e0a03 */
[----:B------:R-:W-:Y:S02]  /*4c50*/  @!P1 IMAD.IADD R2, R3, 0x1, -R2 ;  /* 0x0000000103029824 */ /* 0x000fe400078e0a02 */
[----:B------:R-:W-:Y:S02]  /*4c60*/  @!P1 IMAD R45, R0, R9, R45 ;  /* 0x00000009002d9224 */ /* 0x000fe400078e022d */
[----:B------:R-:W-:Y:S01]  /*4c70*/  @!P1 IMAD R43, R2, R10, R43 ;  /* 0x0000000a022b9224 */ /* 0x000fe200078e022b */
[----:B------:R-:W-:Y:S06]  /*4c80*/  BRA.U !UP0, `(.L_x_79) ;  /* 0x0000000108407547 */ /* 0x000fec000b800000 */
[----:B------:R-:W1:Y:S01]  /*4c90*/  LDCU.64 UR8, c[0x4][0x80] ;  /* 0x01001000ff0877ac */ /* 0x000e620008000a00 */
[----:B------:R-:W-:Y:S01]  /*4ca0*/  MOV R3, 0x0 ;  /* 0x0000000000037802 */ /* 0x000fe20000000f00 */
[----:B------:R-:W-:Y:S02]  /*4cb0*/  HFMA2 R12, -RZ, RZ, 0, 5.9604644775390625e-08 ;  /* 0x00000001ff0c7431 */ /* 0x000fe400000001ff */
[----:B------:R-:W-:Y:S02]  /*4cc0*/  IMAD.MOV.U32 R8, RZ, RZ, 0x70 ;  /* 0x00000070ff087424 */ /* 0x000fe400078e00ff */
[----:B------:R-:W-:Y:S01]  /*4cd0*/  IMAD.MOV.U32 R13, RZ, RZ, RZ ;  /* 0x000000ffff0d7224 */ /* 0x000fe200078e00ff */
[----:B------:R-:W2:Y:S01]  /*4ce0*/  LDCU.64 UR6, c[0x4][0x88] ;  /* 0x01001100ff0677ac */ /* 0x000ea20008000a00 */
[----:B------:R-:W3:Y:S01]  /*4cf0*/  LDC.64 R2, c[0x4][R3] ;  /* 0x0100000003027b82 */ /* 0x000ee20000000a00 */
[----:B------:R-:W4:Y:S01]  /*4d00*/  LDCU.64 UR4, c[0x4][0x8] ;  /* 0x01000100ff0477ac */ /* 0x000f220008000a00 */
[----:B-1----:R-:W-:Y:S01]  /*4d10*/  MOV R5, UR9 ;  /* 0x0000000900057c02 */ /* 0x002fe20008000f00 */
[----:B------:R-:W-:Y:S01]  /*4d20*/  IMAD.U32 R4, RZ, RZ, UR8 ;  /* 0x00000008ff047e24 */ /* 0x000fe2000f8e00ff */
[----:B--2---:R-:W-:Y:S01]  /*4d30*/  MOV R7, UR7 ;  /* 0x0000000700077c02 */ /* 0x004fe20008000f00 */
[----:B------:R-:W-:Y:S01]  /*4d40*/  IMAD.U32 R6, RZ, RZ, UR6 ;  /* 0x00000006ff067e24 */ /* 0x000fe2000f8e00ff */
[----:B----4-:R-:W-:Y:S01]  /*4d50*/  MOV R11, UR5 ;  /* 0x00000005000b7c02 */ /* 0x010fe20008000f00 */
[----:B------:R-:W-:Y:S02]  /*4d60*/  IMAD.U32 R10, RZ, RZ, UR4 ;  /* 0x00000004ff0a7e24 */ /* 0x000fe4000f8e00ff */
[----:B------:R-:W-:Y:S07]  /*4d70*/  LEPC R20, `(.L_x_79) ;  /* 0x000000001014794e */ /* 0x000fee0000000000 */
[----:B---3-5:R-:W-:Y:S05]  /*4d80*/  CALL.ABS.NOINC R2 ;  /* 0x0000000002007343 */ /* 0x028fea0003c00000 */
.L_x_79:
[----:B------:R-:W-:Y:S01]  /*4d90*/  LOP3.LUT P0, RZ, R111, 0x1b0, RZ, 0xc0, !PT ;  /* 0x000001b06fff7812 */ /* 0x000fe2000780c0ff */
[----:B------:R-:W-:Y:S11]  /*4da0*/  BSSY.RECONVERGENT B6, `(.L_x_80) ;  /* 0x0000013000067945 */ /* 0x000ff60003800200 */
[----:B------:R-:W-:Y:S01]  /*4db0*/  @!UPT UIADD3 URZ, UPT, UPT, URZ, URZ, URZ ;  /* 0x000000fffffff290 */ /* 0x000fe2000fffe0ff */
[----:B------:R-:W-:Y:S05]  /*4dc0*/  @!P0 BRA `(.L_x_81) ;  /* 0x0000000000408947 */ /* 0x000fea0003800000 */
        /* <DEDUP_REMOVED lines=16> */
.L_x_81:
[----:B------:R-:W-:Y:S05]  /*4ed0*/  BSYNC.RECONVERGENT B6 ;  /* 0x0000000000067941 */ /* 0x000fea0003800200 */
.L_x_80:
[----:B------:R-:W-:Y:S01]  /*4ee0*/  ISETP.NE.U32.AND P3, PT, R88, RZ, PT ;  /* 0x000000ff5800720c */ /* 0x000fe20003f65070 */
[----:B------:R-:W-:Y:S01]  /*4ef0*/  UISETP.NE.AND UP1, UPT, UR44, URZ, UPT ;  /* 0x000000ff2c00728c */ /* 0x000fe2000bf25270 */
[----:B------:R-:W-:Y:S02]  /*4f00*/  ISETP.NE.U32.AND P4, PT, R84, RZ, PT ;  /* 0x000000ff5400720c */ /* 0x000fe40003f85070 */
[----:B------:R-:W-:Y:S02]  /*4f10*/  ISETP.NE.AND.EX P3, PT, R89, RZ, PT, P3 ;  /* 0x000000ff5900720c */ /* 0x000fe40003f65330 */
[----:B------:R-:W-:Y:S02]  /*4f20*/  PLOP3.LUT P1, PT, PT, PT, PT, 0x8, 0x80 ;  /* 0x000000000080781c */ /* 0x000fe40003f2e170 */
[----:B------:R-:W-:Y:S02]  /*4f30*/  PLOP3.LUT P0, PT, PT, PT, UP1, 0x80, 0x8 ;  /* 0x000000000008781c */ /* 0x000fe40003f0f018 */
[----:B------:R-:W-:Y:S02]  /*4f40*/  ISETP.NE.AND.EX P4, PT, R85, RZ, PT, P4 ;  /* 0x000000ff5500720c */ /* 0x000fe40003f85340 */
[----:B------:R-:W1:Y:S09]  /*4f50*/  @UP1 LDCU.64 UR4, c[0x0][0x888] ;  /* 0x00011100ff0417ac */ /* 0x000e720008000a00 */
[----:B------:R-:W-:Y:S01]  /*4f60*/  @P0 PLOP3.LUT P1, PT, P3, PT, PT, 0x80, 0x8 ;  /* 0x000000000008081c */ /* 0x000fe20001f2f070 */
[----:B-1----:R-:W-:Y:S04]  /*4f70*/  @UP1 UISETP.NE.U32.AND UP0, UPT, UR4, URZ, UPT ;  /* 0x000000ff0400128c */ /* 0x002fe8000bf05070 */
[----:B------:R-:W-:Y:S04]  /*4f80*/  @UP1 UISETP.NE.AND.EX UP0, UPT, UR5, URZ, UPT, UP0 ;  /* 0x000000ff0500128c */ /* 0x000fe8000bf05300 */
[----:B------:R-:W-:Y:S01]  /*4f90*/  @UP1 USEL UR4, URZ, 0xffffffff, UP0 ;  /* 0xffffffffff041887 */ /* 0x000fe20008000000 */
[----:B------:R-:W-:Y:S11]  /*4fa0*/  @!P3 BRA `(.L_x_82) ;  /* 0x00000000002cb947 */ /* 0x000ff60003800000 */
[----:B------:R-:W-:Y:S01]  /*4fb0*/  ISETP.NE.U32.AND P2, PT, R86, RZ, PT ;  /* 0x000000ff5600720c */ /* 0x000fe20003f45070 */
[----:B------:R-:W-:Y:S03]  /*4fc0*/  IMAD.MOV.U32 R98, RZ, RZ, 0x1 ;  /* 0x00000001ff627424 */ /* 0x000fe600078e00ff */
[----:B------:R-:W-:Y:S11]  /*4fd0*/  ISETP.NE.AND.EX P2, PT, R87, RZ, PT, P2 ;  /* 0x000000ff5700720c */ /* 0x000ff60003f45320 */
[----:B------:R-:W-:Y:S02]  /*4fe0*/  @!UPT UIADD3 URZ, UPT, UPT, URZ, URZ, URZ ;  /* 0x000000fffffff290 */ /* 0x000fe4000fffe0ff */
[----:B------:R-:W1:Y:S01]  /*4ff0*/  @P2 LDC.64 R2, c[0x0][0x888] ;  /* 0x00022200ff022b82 */ /* 0x000e620000000a00 */
[----:B------:R-:W-:Y:S04]  /*5000*/  @P2 IMAD R0, R88, UR36, RZ ;  /* 0x0000002458002c24 */ /* 0x000fe8000f8e02ff */
[----:B-1----:R-:W-:Y:S04]  /*5010*/  @P2 IMAD.WIDE R2, R0, 0x4, R2 ;  /* 0x0000000400022825 */ /* 0x002fe800078e0202 */
[----:B------:R-:W-:Y:S01]  /*5020*/  HFMA2 R0, -RZ, RZ, 0, 5.9604644775390625e-08 ;  /* 0x00000001ff007431 */ /* 0x000fe200000001ff */
[----:B-----5:R1:W5:Y:S04]  /*5030*/  @P2 LDG.E R48, desc[UR40][R2.64] ;  /* 0x0000002802302981 */ /* 0x020368000c1e1900 */
[----:B------:R-:W-:Y:S01]  /*5040*/  @!P2 PRMT R98, R0, 0x7610, R98 ;  /* 0x000076100062a816 */ /* 0x000fe20000000062 */
[----:B-1----:R-:W2:Y:S06]  /*5050*/  @!P2 LDC R48, c[0x0][0x880] ;  /* 0x00022000ff30ab82 */ /* 0x002eac0000000800 */
.L_x_82:
[----:B------:R-:W-:Y:S05]  /*5060*/  @!P4 BRA `(.L_x_83) ;  /* 0x000000000020c947 */ /* 0x000fea0003800000 */
[----:B------:R-:W-:Y:S04]  /*5070*/  ISETP.NE.U32.AND P2, PT, R82, RZ, PT ;  /* 0x000000ff5200720c */ /* 0x000fe80003f45070 */
[----:B------:R-:W-:Y:S11]  /*5080*/  ISETP.NE.AND.EX P2, PT, R83, RZ, PT, P2 ;  /* 0x000000ff5300720c */ /* 0x000ff60003f45320 */
[----:B------:R-:W-:Y:S02]  /*5090*/  @!UPT UIADD3 URZ, UPT, UPT, URZ, URZ, URZ ;  /* 0x000000fffffff290 */ /* 0x000fe4000fffe0ff */
[----:B------:R-:W1:Y:S01]  /*50a0*/  @P2 LDC.64 R2, c[0x0][0x8a8] ;  /* 0x00022a00ff022b82 */ /* 0x000e620000000a00 */
[----:B------:R-:W-:Y:S04]  /*50b0*/  @P2 IMAD R0, R84, UR36, RZ ;  /* 0x0000002454002c24 */ /* 0x000fe8000f8e02ff */
[----:B-1----:R-:W-:Y:S05]  /*50c0*/  @P2 IMAD.WIDE R2, R0, 0x4, R2 ;  /* 0x0000000400022825 */ /* 0x002fea00078e0202 */
[----:B-----5:R1:W5:Y:S02]  /*50d0*/  @P2 LDG.E R47, desc[UR40][R2.64] ;  /* 0x00000028022f2981 */ /* 0x020364000c1e1900 */
[----:B-1----:R-:W3:Y:S02]  /*50e0*/  @!P2 LDC R47, c[0x0][0x8a0] ;  /* 0x00022800ff2fab82 */ /* 0x002ee40000000800 */
.L_x_83:
[----:B--2--5:R-:W-:Y:S01]  /*50f0*/  @P0 ISETP.NE.AND P4, PT, R48, RZ, PT ;  /* 0x000000ff3000020c */ /* 0x024fe20003f85270 */
[----:B------:R-:W-:Y:S01]  /*5100*/  IMAD.U32 R0, RZ, RZ, UR4 ;  /* 0x00000004ff007e24 */ /* 0x000fe2000f8e00ff */
[----:B------:R-:W-:Y:S01]  /*5110*/  @P0 LOP3.LUT P2, RZ, R98, 0xff, RZ, 0xc0, !PT ;  /* 0x000000ff62ff0812 */ /* 0x000fe2000784c0ff */
[----:B------:R-:W-:Y:S01]  /*5120*/  BSSY B1, `(.L_x_84) ;  /* 0x0000039000017945 */ /* 0x000fe20003800000 */
[----:B------:R-:W-:Y:S02]  /*5130*/  @P0 SEL R9, RZ, 0xffffffff, P4 ;  /* 0xffffffffff090807 */ /* 0x000fe40002000000 */
[----:B------:R-:W-:Y:S02]  /*5140*/  CS2R R58, SRZ ;  /* 0x00000000003a7805 */ /* 0x000fe4000001ff00 */
[----:B------:R-:W-:Y:S02]  /*5150*/  LEA R92, R44, UR43, 0x3 ;  /* 0x0000002b2c5c7c11 */ /* 0x000fe4000f8e18ff */
[----:B------:R-:W-:Y:S02]  /*5160*/  CS2R R56, SRZ ;  /* 0x0000000000387805 */ /* 0x000fe4000001ff00 */
[----:B------:R-:W-:Y:S02]  /*5170*/  @P1 SEL R9, R0, R9, !P2 ;  /* 0x0000000900091207 */ /* 0x000fe40005000000 */
[----:B------:R-:W-:Y:S02]  /*5180*/  CS2R R54, SRZ ;  /* 0x0000000000367805 */ /* 0x000fe4000001ff00 */
[----:B------:R-:W-:Y:S02]  /*5190*/  SHF.L.U32 R7, R110, 0x1f, RZ ;  /* 0x0000001f6e077819 */ /* 0x000fe400000006ff */
[----:B------:R-:W-:Y:S02]  /*51a0*/  CS2R R52, SRZ ;  /* 0x0000000000347805 */ /* 0x000fe4000001ff00 */
[----:B------:R-:W-:Y:S02]  /*51b0*/  @P0 LOP3.LUT R9, R9, 0x1, RZ, 0xc0, !PT ;  /* 0x0000000109090812 */ /* 0x000fe400078ec0ff */
[C---:B------:R-:W-:Y:S02]  /*51c0*/  LEA.HI R5, R44.reuse, R44, RZ, 0x1 ;  /* 0x0000002c2c057211 */ /* 0x040fe400078f08ff */
[----:B------:R-:W-:Y:S02]  /*51d0*/  ISETP.NE.U32.OR P1, PT, R9, 0x1, !P0 ;  /* 0x000000010900780c */ /* 0x000fe40004725470 */
[----:B------:R-:W-:Y:S01]  /*51e0*/  PLOP3.LUT P5, PT, PT, PT, PT, 0x8, 0x80 ;  /* 0x000000000080781c */ /* 0x000fe20003fae170 */
[C---:B------:R-:W-:Y:S01]  /*51f0*/  IMAD.SHL.U32 R3, R5.reuse, 0x20, RZ ;  /* 0x0000002005037824 */ /* 0x040fe200078e00ff */
[----:B------:R-:W-:Y:S04]  /*5200*/  LOP3.LUT R5, R5, 0xffe, RZ, 0xc0, !PT ;  /* 0x00000ffe05057812 */ /* 0x000fe800078ec0ff */
[----:B------:R-:W-:Y:S01]  /*5210*/  LOP3.LUT R3, R3, 0xffffffc0, RZ, 0xc0, !PT ;  /* 0xffffffc003037812 */ /* 0x000fe200078ec0ff */
[----:B------:R-:W-:Y:S04]  /*5220*/  IMAD.IADD R32, R44, 0x1, -R5 ;  /* 0x000000012c207824 */ /* 0x000fe800078e0a05 */
[----:B------:R-:W-:Y:S01]  /*5230*/  @P1 SHF.L.U32 R2, R108, 0x1f, RZ ;  /* 0x0000001f6c021819 */ /* 0x000fe200000006ff */
[----:B------:R-:W-:Y:S03]  /*5240*/  IMAD.IADD R3, R46, 0x1, R3 ;  /* 0x000000012e037824 */ /* 0x000fe600078e0203 */
[----:B------:R-:W1:Y:S01]  /*5250*/  @P1 SYNCS.PHASECHK.TRANS64.TRYWAIT P0, [UR43+0x40], R2 ;  /* 0x00004002ff0015a7 */ /* 0x000e62000800112b */
[----:B------:R-:W-:Y:S01]  /*5260*/  IMAD R32, R32, 0x100000, R3 ;  /* 0x0010000020207824 */ /* 0x000fe200078e0203 */
[----:B------:R2:W4:Y:S01]  /*5270*/  SYNCS.PHASECHK.TRANS64.TRYWAIT P4, [R92+URZ+0x80], R7 ;  /* 0x000080075c0075a7 */ /* 0x00052200080811ff */
[----:B-1----:R-:W-:Y:S01]  /*5280*/  @P1 PLOP3.LUT P5, PT, P0, PT, PT, 0x8, 0x80 ;  /* 0x000000000080181c */ /* 0x002fe200007ae170 */
[----:B------:R-:W-:Y:S01]  /*5290*/  @!UPT UIADD3 URZ, UPT, UPT, URZ, URZ, URZ ;  /* 0x000000fffffff290 */ /* 0x000fe2000fffe0ff */
[----:B--2---:R-:W-:Y:S11]  /*52a0*/  @!P1 BRA `(.L_x_85) ;  /* 0x0000000000809947 */ /* 0x004ff60003800000 */
[----:B------:R-:W-:Y:S01]  /*52b0*/  ISETP.NE.U32.AND P0, PT, RZ, UR38, PT ;  /* 0x00000026ff007c0c */ /* 0x000fe2000bf05070 */
[----:B------:R-:W-:Y:S01]  /*52c0*/  BSSY B0, `(.L_x_86) ;  /* 0x0000012000007945 */ /* 0x000fe20003800000 */
[----:B------:R-:W-:Y:S02]  /*52d0*/  ISETP.NE.AND P2, PT, R48, RZ, PT ;  /* 0x000000ff3000720c */ /* 0x000fe40003f45270 */
[----:B------:R-:W-:Y:S02]  /*52e0*/  CS2R R54, SRZ ;  /* 0x0000000000367805 */ /* 0x000fe4000001ff00 */
[----:B------:R-:W-:Y:S02]  /*52f0*/  ISETP.NE.AND.EX P0, PT, RZ, UR39, PT, P0 ;  /* 0x00000027ff007c0c */ /* 0x000fe4000bf05300 */
[----:B------:R-:W-:Y:S02]  /*5300*/  CS2R R52, SRZ ;  /* 0x0000000000347805 */ /* 0x000fe4000001ff00 */
[----:B------:R-:W-:Y:S02]  /*5310*/  LOP3.LUT P1, RZ, R98, 0xff, RZ, 0xc0, !PT ;  /* 0x000000ff62ff7812 */ /* 0x000fe4000782c0ff */
[----:B------:R-:W-:Y:S02]  /*5320*/  CS2R R58, SRZ ;  /* 0x00000000003a7805 */ /* 0x000fe4000001ff00 */
[----:B------:R-:W-:Y:S02]  /*5330*/  SEL R0, RZ, 0xffffffff, P2 ;  /* 0xffffffffff007807 */ /* 0x000fe40001000000 */
[----:B------:R-:W-:Y:S02]  /*5340*/  CS2R R56, SRZ ;  /* 0x0000000000387805 */ /* 0x000fe4000001ff00 */
[----:B------:R-:W-:Y:S04]  /*5350*/  SEL R3, RZ, 0xffffffff, P0 ;  /* 0xffffffffff037807 */ /* 0x000fe80000000000 */
[----:B------:R-:W-:Y:S04]  /*5360*/  @P3 SEL R0, R3, R0, !P1 ;  /* 0x0000000003003207 */ /* 0x000fe80004800000 */
[----:B------:R-:W-:Y:S04]  /*5370*/  LOP3.LUT R0, R0, 0x1, RZ, 0xc0, !PT ;  /* 0x0000000100007812 */ /* 0x000fe800078ec0ff */
[----:B------:R-:W-:Y:S01]  /*5380*/  ISETP.NE.U32.AND P0, PT, R0, 0x1, PT ;  /* 0x000000010000780c */ /* 0x000fe20003f05070 */
[----:B------:R-:W-:Y:S01]  /*5390*/  @!UPT UIADD3 URZ, UPT, UPT, URZ, URZ, URZ ;  /* 0x000000fffffff290 */ /* 0x000fe2000fffe0ff */
[----:B------:R-:W-:Y:S11]  /*53a0*/  @!P5 BRA `(.L_x_87) ;  /* 0x00000000000cd947 */ /* 0x000ff60003800000 */
[----:B------:R-:W-:Y:S04]  /*53b0*/  SHF.L.U32 R3, R108, 0x1f, RZ ;  /* 0x0000001f6c037819 */ /* 0x000fe800000006ff */
[----:B------:R-:W1:Y:S02]  /*53c0*/  SYNCS.PHASECHK.TRANS64.TRYWAIT P1, [UR43+0x40], R3 ;  /* 0x00004003ff0075a7 */ /* 0x000e64000802112b */
[----:B-1----:R-:W-:Y:S05]  /*53d0*/  @!P1 BRA `(.L_x_88) ;  /* 0x0000001400709947 */ /* 0x002fea0003800000 */
.L_x_87:
[----:B------:R-:W-:Y:S05]  /*53e0*/  BSYNC B0 ;  /* 0x0000000000007941 */ /* 0x000fea0003800000 */
.L_x_86:
[----:B------:R2:W1:Y:S01]  /*53f0*/  @P0 LDS.128 R52, [R105+UR43+0x200] ;  /* 0x0002002b69340984 */ /* 0x0004620008000c00 */
[----:B------:R-:W-:Y:S01]  /*5400*/  UIADD3 UR4, UPT, UPT, UR43, 0x48, URZ ;  /* 0x000000482b047890 */ /* 0x000fe2000fffe0ff */
[----:B------:R-:W-:Y:S02]  /*5410*/  LOP3.LUT R108, R108, 0x1, RZ, 0x3c, !PT ;  /* 0x000000016c6c7812 */ /* 0x000fe400078e3cff */
[----:B------:R2:W1:Y:S01]  /*5420*/  @P0 LDS.128 R56, [R104+0x10] ;  /* 0x0000100068380984 */ /* 0x0004620000000c00 */
[----:B------:R-:W-:Y:S01]  /*5430*/  UPRMT UR4, UR37, 0x654, UR4 ;  /* 0x0000065425047896 */ /* 0x000fe20008000004 */
[----:B------:R-:W-:Y:S01]  /*5440*/  @!PT LDS RZ, [RZ] ;  /* 0x00000000fffff984 */ /* 0x000fe20000000800 */
[----:B------:R-:W-:Y:S01]  /*5450*/  @!PT LDS RZ, [RZ] ;  /* 0x00000000fffff984 */ /* 0x000fe20000000800 */
[----:B------:R-:W-:Y:S01]  /*5460*/  @!PT LDS RZ, [RZ] ;  /* 0x00000000fffff984 */ /* 0x000fe20000000800 */
[----:B------:R-:W-:Y:S01]  /*5470*/  @!PT LDS RZ, [RZ] ;  /* 0x00000000fffff984 */ /* 0x000fe20000000800 */
[----:B------:R5:W-:Y:S06]  /*5480*/  MEMBAR.ALL.CTA ;  /* 0x0000000000007992 */ /* 0x000bec0000008000 */
[----:B-----5:R-:W5:Y:S02]  /*5490*/  FENCE.VIEW.ASYNC.S ;  /* 0x00000000000073c6 */ /* 0x020f640000000000 */
[----:B-----5:R-:W-:Y:S03]  /*54a0*/  SYNCS.ARRIVE.TRANS64.RED.A1T0 RZ, [UR4], RZ ;  /* 0x000000ffffff79a7 */ /* 0x020fe60008100404 */
.L_x_85:
[----:B------:R-:W-:Y:S05]  /*54b0*/  BSYNC B1 ;  /* 0x0000000000017941 */ /* 0x000fea0003800000 */
.L_x_84:
[----:B-1----:R-:W-:Y:S04]  /*54c0*/  SHF.R.U32.HI R3, RZ, 0x15, R32 ;  /* 0x00000015ff037819 */ /* 0x002fe80000011620 */
[----:B------:R-:W-:Y:S01]  /*54d0*/  LOP3.LUT P0, RZ, R3, 0x3, R106, 0x48, !PT ;  /* 0x0000000303ff7812 */ /* 0x000fe2000780486a */
[----:B------:R-:W-:Y:S01]  /*54e0*/  @!UPT UIADD3 URZ, UPT, UPT, URZ, URZ, URZ ;  /* 0x000000fffffff290 */ /* 0x000fe2000fffe0ff */
[----:B----4-:R-:W-:Y:S11]  /*54f0*/  @P4 BRA `(.L_x_89) ;  /* 0x0000000000084947 */ /* 0x010ff60003800000 */
[----:B------:R-:W1:Y:S02]  /*5500*/  SYNCS.PHASECHK.TRANS64.TRYWAIT P1, [R92+URZ+0x80], R7 ;  /* 0x000080075c0075a7 */ /* 0x000e6400080211ff */
[----:B-1----:R-:W-:Y:S05]  /*5510*/  @!P1 BRA `(.L_x_90) ;  /* 0x0000001400389947 */ /* 0x002fea0003800000 */
.L_x_89:
[----:B------:R-:W-:Y:S05]  /*5520*/  @!P0 BRA `(.L_x_91) ;  /* 0x0000000000408947 */ /* 0x000fea0003800000 */
[----:B------:R-:W4:Y:S01]  /*5530*/  LDCU.64 UR8, c[0x4][0x70] ;  /* 0x01000e00ff0877ac */ /* 0x000f220008000a00 */
[----:B------:R-:W-:Y:S01]  /*5540*/  MOV R3, 0x0 ;  /* 0x0000000000037802 */ /* 0x000fe20000000f00 */
[----:B------:R-:W-:Y:S02]  /*5550*/  HFMA2 R12, -RZ, RZ, 0, 5.9604644775390625e-08 ;  /* 0x00000001ff0c7431 */ /* 0x000fe400000001ff */
[----:B------:R-:W-:Y:S02]  /*5560*/  IMAD.MOV.U32 R8, RZ, RZ, 0x192 ;  /* 0x00000192ff087424 */ /* 0x000fe400078e00ff */
[----:B------:R-:W-:Y:S01]  /*5570*/  IMAD.MOV.U32 R13, RZ, RZ, RZ ;  /* 0x000000ffff0d7224 */ /* 0x000fe200078e00ff */
[----:B------:R-:W1:Y:S01]  /*5580*/  LDCU.64 UR6, c[0x4][0x78] ;  /* 0x01000f00ff0677ac */ /* 0x000e620008000a00 */
[----:B------:R-:W2:Y:S01]  /*5590*/  LDC.64 R2, c[0x4][R3] ;  /* 0x0100000003027b82 */ /* 0x000ea20000000a00 */
[----:B------:R-:W5:Y:S01]  /*55a0*/  LDCU.64 UR4, c[0x4][0x10] ;  /* 0x01000200ff0477ac */ /* 0x000f620008000a00 */
[----:B----4-:R-:W-:Y:S01]  /*55b0*/  MOV R5, UR9 ;  /* 0x0000000900057c02 */ /* 0x010fe20008000f00 */
[----:B------:R-:W-:Y:S01]  /*55c0*/  IMAD.U32 R4, RZ, RZ, UR8 ;  /* 0x00000008ff047e24 */ /* 0x000fe2000f8e00ff */
[----:B-1----:R-:W-:Y:S01]  /*55d0*/  MOV R7, UR7 ;  /* 0x0000000700077c02 */ /* 0x002fe20008000f00 */
[----:B------:R-:W-:Y:S01]  /*55e0*/  IMAD.U32 R6, RZ, RZ, UR6 ;  /* 0x00000006ff067e24 */ /* 0x000fe2000f8e00ff */
[----:B-----5:R-:W-:Y:S01]  /*55f0*/  MOV R11, UR5 ;  /* 0x00000005000b7c02 */ /* 0x020fe20008000f00 */
[----:B------:R-:W-:Y:S02]  /*5600*/  IMAD.U32 R10, RZ, RZ, UR4 ;  /* 0x00000004ff0a7e24 */ /* 0x000fe4000f8e00ff */
[----:B------:R-:W-:Y:S07]  /*5610*/  LEPC R20, `(.L_x_91) ;  /* 0x000000001014794e */ /* 0x000fee0000000000 */
[----:B--23--:R-:W-:Y:S05]  /*5620*/  CALL.ABS.NOINC R2 ;  /* 0x0000000002007343 */ /* 0x00cfea0003c00000 */
.L_x_91:
[----:B------:R-:W-:Y:S01]  /*5630*/  LOP3.LUT P0, RZ, R103, 0x60, RZ, 0xc0, !PT ;  /* 0x0000006067ff7812 */ /* 0x000fe2000780c0ff */
[----:B------:R-:W-:Y:S05]  /*5640*/  WARPSYNC.ALL ;  /* 0x0000000000007948 */ /* 0x000fea0003800000 */
[----:B------:R-:W-:Y:S01]  /*5650*/  IMAD.SHL.U32 R78, R53, 0x100, RZ ;  /* 0x00000100354e7824 */ /* 0x000fe200078e00ff */
[----:B------:R-:W-:Y:S01]  /*5660*/  R2UR UR4, R32 ;  /* 0x00000000200472ca */ /* 0x000fe200000e0000 */
[----:B------:R-:W-:Y:S01]  /*5670*/  IMAD.SHL.U32 R72, R55, 0x100, RZ ;  /* 0x0000010037487824 */ /* 0x000fe200078e00ff */
[C---:B------:R-:W-:Y:S01]  /*5680*/  SHF.L.U32 R50, R52.reuse, 0x10, RZ ;  /* 0x0000001034327819 */ /* 0x040fe200000006ff */
[----:B------:R-:W-:Y:S01]  /*5690*/  IMAD.SHL.U32 R66, R57, 0x100, RZ ;  /* 0x0000010039427824 */ /* 0x000fe200078e00ff */
[C---:B------:R-:W-:Y:S01]  /*56a0*/  PRMT R49, R52.reuse, 0x8880, RZ ;  /* 0x0000888034317816 */ /* 0x040fe200000000ff */
[----:B------:R-:W-:Y:S01]  /*56b0*/  IMAD.SHL.U32 R60, R59, 0x100, RZ ;  /* 0x000001003b3c7824 */ /* 0x000fe200078e00ff */
[----:B------:R-:W-:Y:S01]  /*56c0*/  SHF.L.U32 R51, R52, 0x8, RZ ;  /* 0x0000000834337819 */ /* 0x000fe200000006ff */
[----:B------:R-:W-:Y:S01]  /*56d0*/  BSSY.RECONVERGENT B0, `(.L_x_92) ;  /* 0x00000a0000007945 */ /* 0x000fe20003800200 */
[----:B------:R-:W-:Y:S02]  /*56e0*/  SHF.R.S32.HI R50, RZ, 0x18, R50 ;  /* 0x00000018ff327819 */ /* 0x000fe40000011432 */
[C---:B------:R-:W-:Y:S02]  /*56f0*/  PRMT R80, R53.reuse, 0x8880, RZ ;  /* 0x0000888035507816 */ /* 0x040fe400000000ff */
[----:B------:R-:W-:Y:S01]  /*5700*/  SHF.R.S32.HI R51, RZ, 0x18, R51 ;  /* 0x00000018ff337819 */ /* 0x000fe20000011433 */
[----:B-1----:R-:W-:Y:S01]  /*5710*/  LDTM.16dp32bit_t0_t15.x32 R4, tmem[UR4] ;  /* 0x00000004000479ee */ /* 0x002fe20008a80000 */
[----:B------:R-:W3:Y:S01]  /*5720*/  LDTM.16dp32bit_t16_t31.x32 R4, tmem[UR4+0x20] ;  /* 0x00002004000479ee */ /* 0x000ee20008aa0000 */
[----:B------:R-:W-:Y:S01]  /*5730*/  NOP ;  /* 0x0000000000007918 */ /* 0x000fe20000000000 */
[----:B------:R-:W-:Y:S02]  /*5740*/  R2UR UR5, R92 ;  /* 0x000000005c0572ca */ /* 0x000fe400000e0000 */
[----:B------:R-:W-:Y:S02]  /*5750*/  SHF.R.S32.HI R52, RZ, 0x18, R52 ;  /* 0x00000018ff347819 */ /* 0x000fe40000011434 */
[----:B------:R-:W-:Y:S02]  /*5760*/  SHF.L.U32 R79, R53, 0x10, RZ ;  /* 0x00000010354f7819 */ /* 0x000fe400000006ff */
[C---:B------:R-:W-:Y:S02]  /*5770*/  PRMT R77, R54.reuse, 0x8880, RZ ;  /* 0x00008880364d7816 */ /* 0x040fe400000000ff */
[----:B------:R-:W-:Y:S02]  /*5780*/  SHF.R.S32.HI R53, RZ, 0x18, R53 ;  /* 0x00000018ff357819 */ /* 0x000fe40000011435 */
[----:B------:R-:W-:Y:S02]  /*5790*/  SHF.L.U32 R76, R54, 0x10, RZ ;  /* 0x00000010364c7819 */ /* 0x000fe400000006ff */
[C---:B------:R-:W-:Y:S01]  /*57a0*/  PRMT R74, R55.reuse, 0x8880, RZ ;  /* 0x00008880374a7816 */ /* 0x040fe200000000ff */
[----:B------:R-:W-:Y:S01]  /*57b0*/  UIADD3 UR5, UPT, UPT, UR5, 0xa0, URZ ;  /* 0x000000a005057890 */ /* 0x000fe2000fffe0ff */
[----:B------:R-:W-:Y:S02]  /*57c0*/  SHF.L.U32 R73, R55, 0x10, RZ ;  /* 0x0000001037497819 */ /* 0x000fe400000006ff */
[C---:B------:R-:W-:Y:S01]  /*57d0*/  PRMT R71, R56.reuse, 0x8880, RZ ;  /* 0x0000888038477816 */ /* 0x040fe200000000ff */
[----:B------:R-:W-:Y:S01]  /*57e0*/  UPRMT UR5, UR37, 0x654, UR5 ;  /* 0x0000065425057896 */ /* 0x000fe20008000005 */
[----:B------:R-:W-:Y:S02]  /*57f0*/  SHF.R.S32.HI R55, RZ, 0x18, R55 ;  /* 0x00000018ff377819 */ /* 0x000fe40000011437 */
[----:B------:R-:W-:Y:S01]  /*5800*/  SHF.L.U32 R70, R56, 0x10, RZ ;  /* 0x0000001038467819 */ /* 0x000fe200000006ff */
[----:B---3--:R-:W-:Y:S01]  /*5810*/  IMAD R4, R47, R4, RZ ;  /* 0x000000042f047224 */ /* 0x008fe200078e02ff */
[----:B------:R-:W-:Y:S01]  /*5820*/  PRMT R68, R57, 0x8880, RZ ;  /* 0x0000888039447816 */ /* 0x000fe200000000ff */
[----:B------:R-:W-:Y:S01]  /*5830*/  IMAD R5, R47, R5, RZ ;  /* 0x000000052f057224 */ /* 0x000fe200078e02ff */
[----:B------:R-:W-:Y:S01]  /*5840*/  SHF.L.U32 R67, R57, 0x10, RZ ;  /* 0x0000001039437819 */ /* 0x000fe200000006ff */
[----:B------:R-:W-:Y:S01]  /*5850*/  IMAD R6, R47, R6, RZ ;  /* 0x000000062f067224 */ /* 0x000fe200078e02ff */
[----:B------:R-:W-:Y:S01]  /*5860*/  SYNCS.ARRIVE.TRANS64.RED.A1T0 RZ, [UR5], RZ ;  /* 0x000000ffffff79a7 */ /* 0x000fe20008100405 */
[----:B------:R-:W-:Y:S01]  /*5870*/  IMAD R4, R49, R48, R4 ;  /* 0x0000003031047224 */ /* 0x000fe200078e0204 */
[----:B------:R-:W-:Y:S01]  /*5880*/  MOV R49, R80 ;  /* 0x0000005000317202 */ /* 0x000fe20000000f00 */
[----:B------:R-:W-:Y:S01]  /*5890*/  IMAD R7, R47, R7, RZ ;  /* 0x000000072f077224 */ /* 0x000fe200078e02ff */
[----:B------:R-:W-:Y:S01]  /*58a0*/  PRMT R65, R58, 0x8880, RZ ;  /* 0x000088803a417816 */ /* 0x000fe200000000ff */
[-C--:B------:R-:W-:Y:S01]  /*58b0*/  IMAD R5, R50, R48.reuse, R5 ;  /* 0x0000003032057224 */ /* 0x080fe200078e0205 */
[----:B------:R-:W-:Y:S01]  /*58c0*/  SHF.R.S32.HI R50, RZ, 0x18, R79 ;  /* 0x00000018ff327819 */ /* 0x000fe2000001144f */
[----:B------:R-:W-:Y:S01]  /*58d0*/  IMAD R6, R51, R48, R6 ;  /* 0x0000003033067224 */ /* 0x000fe200078e0206 */
[----:B------:R-:W-:Y:S01]  /*58e0*/  SHF.R.S32.HI R51, RZ, 0x18, R78 ;  /* 0x00000018ff337819 */ /* 0x000fe2000001144e */
[C---:B------:R-:W-:Y:S01]  /*58f0*/  IMAD R8, R47.reuse, R8, RZ ;  /* 0x000000082f087224 */ /* 0x040fe200078e02ff */
[----:B------:R-:W-:Y:S01]  /*5900*/  SHF.R.S32.HI R57, RZ, 0x18, R57 ;  /* 0x00000018ff397819 */ /* 0x000fe20000011439 */
[----:B------:R-:W-:Y:S01]  /*5910*/  IMAD R7, R52, R48, R7 ;  /* 0x0000003034077224 */ /* 0x000fe200078e0207 */
[----:B------:R-:W-:Y:S01]  /*5920*/  SHF.L.U32 R64, R58, 0x10, RZ ;  /* 0x000000103a407819 */ /* 0x000fe200000006ff */
[----:B------:R-:W-:Y:S01]  /*5930*/  IMAD R9, R47, R9, RZ ;  /* 0x000000092f097224 */ /* 0x000fe200078e02ff */
[----:B------:R-:W-:Y:S01]  /*5940*/  PRMT R62, R59, 0x8880, RZ ;  /* 0x000088803b3e7816 */ /* 0x000fe200000000ff */
[----:B------:R-:W-:Y:S01]  /*5950*/  IMAD R10, R47, R10, RZ ;  /* 0x0000000a2f0a7224 */ /* 0x000fe200078e02ff */
[----:B------:R-:W-:Y:S01]  /*5960*/  I2IP.S8.S32.SAT R92, R7, R6, RZ ;  /* 0x00000006075c7239 */ /* 0x000fe200000014ff */
[----:B------:R-:W-:Y:S01]  /*5970*/  IMAD R8, R49, R48, R8 ;  /* 0x0000003031087224 */ /* 0x000fe200078e0208 */
[----:B------:R-:W-:Y:S01]  /*5980*/  MOV R49, R77 ;  /* 0x0000004d00317202 */ /* 0x000fe20000000f00 */
[----:B------:R-:W-:Y:S01]  /*5990*/  IMAD R11, R47, R11, RZ ;  /* 0x0000000b2f0b7224 */ /* 0x000fe200078e02ff */
[----:B------:R-:W-:Y:S01]  /*59a0*/  I2IP.S8.S32.SAT R92, R5, R4, R92 ;  /* 0x00000004055c7239 */ /* 0x000fe2000000145c */
[-C--:B------:R-:W-:Y:S01]  /*59b0*/  IMAD R9, R50, R48.reuse, R9 ;  /* 0x0000003032097224 */ /* 0x080fe200078e0209 */
[----:B------:R-:W-:Y:S01]  /*59c0*/  SHF.R.S32.HI R50, RZ, 0x18, R76 ;  /* 0x00000018ff327819 */ /* 0x000fe2000001144c */
[----:B------:R-:W-:Y:S01]  /*59d0*/  IMAD R10, R51, R48, R10 ;  /* 0x00000030330a7224 */ /* 0x000fe200078e020a */
[----:B------:R-:W-:Y:S01]  /*59e0*/  MOV R51, R74 ;  /* 0x0000004a00337202 */ /* 0x000fe20000000f00 */
[----:B------:R-:W-:Y:S01]  /*59f0*/  IMAD R12, R47, R12, RZ ;  /* 0x0000000c2f0c7224 */ /* 0x000fe200078e02ff */
[----:B------:R-:W-:Y:S01]  /*5a00*/  SHF.L.U32 R75, R54, 0x8, RZ ;  /* 0x00000008364b7819 */ /* 0x000fe200000006ff */
[-C--:B------:R-:W-:Y:S01]  /*5a10*/  IMAD R11, R53, R48.reuse, R11 ;  /* 0x00000030350b7224 */ /* 0x080fe200078e020b */
[----:B------:R-:W-:Y:S01]  /*5a20*/  SHF.R.S32.HI R54, RZ, 0x18, R54 ;  /* 0x00000018ff367819 */ /* 0x000fe20000011436 */
[----:B------:R-:W-:Y:S01]  /*5a30*/  IMAD R13, R47, R13, RZ ;  /* 0x0000000d2f0d7224 */ /* 0x000fe200078e02ff */
[----:B------:R-:W-:Y:S01]  /*5a40*/  SHF.R.S32.HI R53, RZ, 0x18, R72 ;  /* 0x00000018ff357819 */ /* 0x000fe20000011448 */
[----:B------:R-:W-:Y:S01]  /*5a50*/  IMAD R12, R49, R48, R12 ;  /* 0x00000030310c7224 */ /* 0x000fe200078e020c */
[----:B------:R-:W-:Y:S01]  /*5a60*/  SHF.R.S32.HI R49, RZ, 0x18, R75 ;  /* 0x00000018ff317819 */ /* 0x000fe2000001144b */
[----:B------:R-:W-:Y:S01]  /*5a70*/  IMAD R14, R47, R14, RZ ;  /* 0x0000000e2f0e7224 */ /* 0x000fe200078e02ff */
[----:B------:R-:W-:Y:S01]  /*5a80*/  I2IP.S8.S32.SAT R93, R11, R10, RZ ;  /* 0x0000000a0b5d7239 */ /* 0x000fe200000014ff */
[----:B------:R-:W-:Y:S01]  /*5a90*/  IMAD R15, R47, R15, RZ ;  /* 0x0000000f2f0f7224 */ /* 0x000fe200078e02ff */
[----:B------:R-:W-:Y:S01]  /*5aa0*/  SHF.L.U32 R61, R59, 0x10, RZ ;  /* 0x000000103b3d7819 */ /* 0x000fe200000006ff */
[----:B------:R-:W-:Y:S01]  /*5ab0*/  IMAD R13, R50, R48, R13 ;  /* 0x00000030320d7224 */ /* 0x000fe200078e020d */
[----:B------:R-:W-:Y:S01]  /*5ac0*/  I2IP.S8.S32.SAT R93, R9, R8, R93 ;  /* 0x00000008095d7239 */ /* 0x000fe2000000145d */
[----:B------:R-:W-:Y:S01]  /*5ad0*/  IMAD R16, R47, R16, RZ ;  /* 0x000000102f107224 */ /* 0x000fe200078e02ff */
[----:B------:R-:W-:Y:S01]  /*5ae0*/  SHF.R.S32.HI R50, RZ, 0x18, R73 ;  /* 0x00000018ff327819 */ /* 0x000fe20000011449 */
[-C--:B------:R-:W-:Y:S01]  /*5af0*/  IMAD R14, R49, R48.reuse, R14 ;  /* 0x00000030310e7224 */ /* 0x080fe200078e020e */
[----:B------:R-:W-:Y:S01]  /*5b00*/  SHF.R.S32.HI R59, RZ, 0x18, R59 ;  /* 0x00000018ff3b7819 */ /* 0x000fe2000001143b */
[C---:B------:R-:W-:Y:S01]  /*5b10*/  IMAD R17, R47.reuse, R17, RZ ;  /* 0x000000112f117224 */ /* 0x040fe200078e02ff */
[----:B------:R-:W-:Y:S01]  /*5b20*/  SHF.L.U32 R69, R56, 0x8, RZ ;  /* 0x0000000838457819 */ /* 0x000fe200000006ff */
[----:B------:R-:W-:Y:S01]  /*5b30*/  IMAD R15, R54, R48, R15 ;  /* 0x00000030360f7224 */ /* 0x000fe200078e020f */
[----:B------:R-:W-:Y:S01]  /*5b40*/  SHF.R.S32.HI R56, RZ, 0x18, R56 ;  /* 0x00000018ff387819 */ /* 0x000fe20000011438 */
[----:B------:R-:W-:Y:S01]  /*5b50*/  IMAD R18, R47, R18, RZ ;  /* 0x000000122f127224 */ /* 0x000fe200078e02ff */
[----:B------:R-:W-:Y:S01]  /*5b60*/  SHF.L.U32 R63, R58, 0x8, RZ ;  /* 0x000000083a3f7819 */ /* 0x000fe200000006ff */
[----:B------:R-:W-:Y:S01]  /*5b70*/  IMAD R16, R51, R48, R16 ;  /* 0x0000003033107224 */ /* 0x000fe200078e0210 */
[----:B------:R-:W-:Y:S01]  /*5b80*/  I2IP.S8.S32.SAT R94, R15, R14, RZ ;  /* 0x0000000e0f5e7239 */ /* 0x000fe200000014ff */
[----:B------:R-:W-:Y:S01]  /*5b90*/  IMAD R19, R47, R19, RZ ;  /* 0x000000132f137224 */ /* 0x000fe200078e02ff */
[----:B------:R-:W-:Y:S01]  /*5ba0*/  SHF.R.S32.HI R51, RZ, 0x18, R70 ;  /* 0x00000018ff337819 */ /* 0x000fe20000011446 */
[----:B------:R-:W-:Y:S01]  /*5bb0*/  IMAD R17, R50, R48, R17 ;  /* 0x0000003032117224 */ /* 0x000fe200078e0211 */
[----:B------:R-:W-:Y:S01]  /*5bc0*/  I2IP.S8.S32.SAT R94, R13, R12, R94 ;  /* 0x0000000c0d5e7239 */ /* 0x000fe2000000145e */
[----:B------:R-:W-:Y:S01]  /*5bd0*/  IMAD R0, R47, R20, RZ ;  /* 0x000000142f007224 */ /* 0x000fe200078e02ff */
[----:B------:R-:W-:Y:S01]  /*5be0*/  SHF.R.S32.HI R50, RZ, 0x18, R69 ;  /* 0x00000018ff327819 */ /* 0x000fe20000011445 */
[-C--:B------:R-:W-:Y:S01]  /*5bf0*/  IMAD R18, R53, R48.reuse, R18 ;  /* 0x0000003035127224 */ /* 0x080fe200078e0212 */
[----:B------:R-:W-:Y:S01]  /*5c00*/  SHF.R.S32.HI R58, RZ, 0x18, R58 ;  /* 0x00000018ff3a7819 */ /* 0x000fe2000001143a */
[----:B------:R-:W-:Y:S01]  /*5c10*/  IMAD.MOV.U32 R49, RZ, RZ, R71 ;  /* 0x000000ffff317224 */ /* 0x000fe200078e0047 */
[----:B------:R-:W-:Y:S01]  /*5c20*/  SHF.R.S32.HI R53, RZ, 0x18, R60 ;  /* 0x00000018ff357819 */ /* 0x000fe2000001143c */
[----:B------:R-:W-:Y:S02]  /*5c30*/  IMAD R2, R47, R21, RZ ;  /* 0x000000152f027224 */ /* 0x000fe400078e02ff */
[----:B------:R-:W-:Y:S02]  /*5c40*/  IMAD R19, R55, R48, R19 ;  /* 0x0000003037137224 */ /* 0x000fe400078e0213 */
[----:B------:R-:W-:Y:S02]  /*5c50*/  IMAD R3, R47, R22, RZ ;  /* 0x000000162f037224 */ /* 0x000fe400078e02ff */
[----:B------:R-:W-:Y:S01]  /*5c60*/  IMAD R0, R49, R48, R0 ;  /* 0x0000003031007224 */ /* 0x000fe200078e0200 */
[----:B------:R-:W-:Y:S01]  /*5c70*/  I2IP.S8.S32.SAT R95, R19, R18, RZ ;  /* 0x00000012135f7239 */ /* 0x000fe200000014ff */
[----:B------:R-:W-:Y:S01]  /*5c80*/  IMAD R23, R47, R23, RZ ;  /* 0x000000172f177224 */ /* 0x000fe200078e02ff */
[----:B------:R-:W-:Y:S01]  /*5c90*/  MOV R49, R68 ;  /* 0x0000004400317202 */ /* 0x000fe20000000f00 */
[----:B------:R-:W-:Y:S01]  /*5ca0*/  IMAD R2, R51, R48, R2 ;  /* 0x0000003033027224 */ /* 0x000fe200078e0202 */
[----:B------:R-:W-:Y:S01]  /*5cb0*/  I2IP.S8.S32.SAT R95, R17, R16, R95 ;  /* 0x00000010115f7239 */ /* 0x000fe2000000145f */
[C---:B------:R-:W-:Y:S01]  /*5cc0*/  IMAD R20, R47.reuse, R24, RZ ;  /* 0x000000182f147224 */ /* 0x040fe200078e02ff */
[----:B------:R-:W-:Y:S01]  /*5cd0*/  SHF.R.S32.HI R51, RZ, 0x18, R66 ;  /* 0x00000018ff337819 */ /* 0x000fe20000011442 */
[-C--:B------:R-:W-:Y:S01]  /*5ce0*/  IMAD R3, R50, R48.reuse, R3 ;  /* 0x0000003032037224 */ /* 0x080fe200078e0203 */
[----:B------:R-:W-:Y:S01]  /*5cf0*/  SHF.R.S32.HI R50, RZ, 0x18, R67 ;  /* 0x00000018ff327819 */ /* 0x000fe20000011443 */
[C---:B------:R-:W-:Y:S01]  /*5d00*/  IMAD R21, R47.reuse, R25, RZ ;  /* 0x000000192f157224 */ /* 0x040fe200078e02ff */
[----:B------:R1:W-:Y:S01]  /*5d10*/  STS.128 [R105+UR43+0x1200], R92 ;  /* 0x0012005c69007988 */ /* 0x0003e20008000c2b */
[----:B------:R-:W-:Y:S02]  /*5d20*/  IMAD R23, R56, R48, R23 ;  /* 0x0000003038177224 */ /* 0x000fe400078e0217 */
[----:B------:R-:W-:Y:S02]  /*5d30*/  IMAD R22, R47, R26, RZ ;  /* 0x0000001a2f167224 */ /* 0x000fe400078e02ff */
[-C--:B------:R-:W-:Y:S01]  /*5d40*/  IMAD R20, R49, R48.reuse, R20 ;  /* 0x0000003031147224 */ /* 0x080fe200078e0214 */
[----:B------:R-:W-:Y:S01]  /*5d50*/  I2IP.S8.S32.SAT R115, R23, R3, RZ ;  /* 0x0000000317737239 */ /* 0x000fe200000014ff */
[C---:B------:R-:W-:Y:S01]  /*5d60*/  IMAD R27, R47.reuse, R27, RZ ;  /* 0x0000001b2f1b7224 */ /* 0x040fe200078e02ff */
[----:B------:R-:W-:Y:S01]  /*5d70*/  MOV R49, R65 ;  /* 0x0000004100317202 */ /* 0x000fe20000000f00 */
[----:B------:R-:W-:Y:S01]  /*5d80*/  IMAD R21, R50, R48, R21 ;  /* 0x0000003032157224 */ /* 0x000fe200078e0215 */
[----:B------:R-:W-:Y:S01]  /*5d90*/  I2IP.S8.S32.SAT R116, R2, R0, R115 ;  /* 0x0000000002747239 */ /* 0x000fe20000001473 */
[----:B------:R-:W-:Y:S01]  /*5da0*/  IMAD R24, R47, R28, RZ ;  /* 0x0000001c2f187224 */ /* 0x000fe200078e02ff */
[----:B------:R-:W-:Y:S01]  /*5db0*/  SHF.R.S32.HI R50, RZ, 0x18, R64 ;  /* 0x00000018ff327819 */ /* 0x000fe20000011440 */
[----:B------:R-:W-:Y:S01]  /*5dc0*/  IMAD R22, R51, R48, R22 ;  /* 0x0000003033167224 */ /* 0x000fe200078e0216 */
[----:B------:R-:W-:Y:S01]  /*5dd0*/  MOV R51, R62 ;  /* 0x0000003e00337202 */ /* 0x000fe20000000f00 */
[-C--:B------:R-:W-:Y:S02]  /*5de0*/  IMAD R27, R57, R48.reuse, R27 ;  /* 0x00000030391b7224 */ /* 0x080fe400078e021b */
[----:B------:R-:W-:Y:S02]  /*5df0*/  IMAD R25, R47, R29, RZ ;  /* 0x0000001d2f197224 */ /* 0x000fe400078e02ff */
[----:B------:R-:W-:Y:S01]  /*5e00*/  IMAD R24, R49, R48, R24 ;  /* 0x0000003031187224 */ /* 0x000fe200078e0218 */
[----:B------:R-:W-:Y:S01]  /*5e10*/  SHF.R.S32.HI R49, RZ, 0x18, R63 ;  /* 0x00000018ff317819 */ /* 0x000fe2000001143f */
[----:B------:R-:W-:Y:S01]  /*5e20*/  IMAD R26, R47, R30, RZ ;  /* 0x0000001e2f1a7224 */ /* 0x000fe200078e02ff */
[----:B------:R-:W-:Y:S01]  /*5e30*/  I2IP.S8.S32.SAT R117, R27, R22, RZ ;  /* 0x000000161b757239 */ /* 0x000fe200000014ff */
[C---:B------:R-:W-:Y:S02]  /*5e40*/  IMAD R31, R47.reuse, R31, RZ ;  /* 0x0000001f2f1f7224 */ /* 0x040fe400078e02ff */
[----:B------:R-:W-:Y:S01]  /*5e50*/  IMAD R25, R50, R48, R25 ;  /* 0x0000003032197224 */ /* 0x000fe200078e0219 */
[----:B------:R-:W-:Y:S01]  /*5e60*/  SHF.R.S32.HI R50, RZ, 0x18, R61 ;  /* 0x00000018ff327819 */ /* 0x000fe2000001143d */
[----:B------:R-:W-:Y:S01]  /*5e70*/  IMAD R28, R47, R32, RZ ;  /* 0x000000202f1c7224 */ /* 0x000fe200078e02ff */
[----:B------:R-:W-:Y:S01]  /*5e80*/  I2IP.S8.S32.SAT R117, R21, R20, R117 ;  /* 0x0000001415757239 */ /* 0x000fe20000001475 */
[-C--:B------:R-:W-:Y:S02]  /*5e90*/  IMAD R26, R49, R48.reuse, R26 ;  /* 0x00000030311a7224 */ /* 0x080fe400078e021a */
[----:B------:R-:W-:Y:S02]  /*5ea0*/  IMAD R29, R47, R33, RZ ;  /* 0x000000212f1d7224 */ /* 0x000fe400078e02ff */
[-C--:B------:R-:W-:Y:S02]  /*5eb0*/  IMAD R31, R58, R48.reuse, R31 ;  /* 0x000000303a1f7224 */ /* 0x080fe400078e021f */
[----:B------:R-:W-:Y:S02]  /*5ec0*/  IMAD R28, R51, R48, R28 ;  /* 0x00000030331c7224 */ /* 0x000fe400078e021c */
[----:B------:R-:W-:Y:S01]  /*5ed0*/  IMAD R30, R47, R34, RZ ;  /* 0x000000222f1e7224 */ /* 0x000fe200078e02ff */
[----:B------:R-:W-:Y:S01]  /*5ee0*/  I2IP.S8.S32.SAT R114, R31, R26, RZ ;  /* 0x0000001a1f727239 */ /* 0x000fe200000014ff */
[----:B------:R-:W-:Y:S02]  /*5ef0*/  IMAD R29, R50, R48, R29 ;  /* 0x00000030321d7224 */ /* 0x000fe400078e021d */
[----:B------:R-:W-:Y:S01]  /*5f00*/  IMAD R35, R47, R35, RZ ;  /* 0x000000232f237224 */ /* 0x000fe200078e02ff */
[----:B------:R-:W-:Y:S01]  /*5f10*/  I2IP.S8.S32.SAT R118, R25, R24, R114 ;  /* 0x0000001819767239 */ /* 0x000fe20000001472 */
[-C--:B------:R-:W-:Y:S01]  /*5f20*/  IMAD R30, R53, R48.reuse, R30 ;  /* 0x00000030351e7224 */ /* 0x080fe200078e021e */
[----:B------:R-:W-:Y:S01]  /*5f30*/  IADD3 R114, PT, PT, R44, 0x1, RZ ;  /* 0x000000012c727810 */ /* 0x000fe20007ffe0ff */
[----:B------:R-:W-:Y:S05]  /*5f40*/  IMAD R35, R59, R48, R35 ;  /* 0x000000303b237224 */ /* 0x000fea00078e0223 */
[----:B------:R-:W-:Y:S04]  /*5f50*/  I2IP.S8.S32.SAT R120, R35, R30, RZ ;  /* 0x0000001e23787239 */ /* 0x000fe800000014ff */
[----:B------:R-:W-:Y:S05]  /*5f60*/  I2IP.S8.S32.SAT R119, R29, R28, R120 ;  /* 0x0000001c1d777239 */ /* 0x000fea0000001478 */
[----:B------:R1:W-:Y:S01]  /*5f70*/  STS.128 [R104+0x1010], R116 ;  /* 0x0010107468007388 */ /* 0x0003e20000000c00 */
[----:B------:R-:W-:Y:S01]  /*5f80*/  @!PT LDS RZ, [RZ] ;  /* 0x00000000fffff984 */ /* 0x000fe20000000800 */
[----:B------:R-:W-:Y:S01]  /*5f90*/  @!PT LDS RZ, [RZ] ;  /* 0x00000000fffff984 */ /* 0x000fe20000000800 */
[----:B------:R-:W-:Y:S01]  /*5fa0*/  @!PT LDS RZ, [RZ] ;  /* 0x00000000fffff984 */ /* 0x000fe20000000800 */
[----:B------:R-:W-:Y:S01]  /*5fb0*/  @!PT LDS RZ, [RZ] ;  /* 0x00000000fffff984 */ /* 0x000fe20000000800 */
[----:B------:R3:W-:Y:S07]  /*5fc0*/  MEMBAR.ALL.CTA ;  /* 0x0000000000007992 */ /* 0x0007ee0000008000 */
[----:B---3--:R-:W3:Y:S02]  /*5fd0*/  FENCE.VIEW.ASYNC.S ;  /* 0x00000000000073c6 */ /* 0x008ee40000000000 */
[----:B---3--:R-:W-:Y:S06]  /*5fe0*/  BAR.SYNC.DEFER_BLOCKING 0x1, 0x80 ;  /* 0x0042000000007b1d */ /* 0x008fec0000010000 */
[----:B------:R-:W-:Y:S05]  /*5ff0*/  @P0 BRA `(.L_x_93) ;  /* 0x0000000000340947 */ /* 0x000fea0003800000 */
[----:B------:R-:W-:Y:S01]  /*6000*/  UIADD3 UR12, UPT, UPT, UR43, 0x1200, URZ ;  /* 0x000012002b0c7890 */ /* 0x000fe2000fffe0ff */
[----:B------:R-:W-:Y:S01]  /*6010*/  R2UR UR9, R97 ;  /* 0x00000000610972ca */ /* 0x000fe200000e0000 */
[----:B------:R-:W-:Y:S01]  /*6020*/  UIADD3 UR10, UP0, UPT, UR46, 0x680, URZ ;  /* 0x000006802e0a7890 */ /* 0x000fe2000ff1e0ff */
[----:B------:R-:W-:Y:S01]  /*6030*/  R2UR UR8, R99 ;  /* 0x00000000630872ca */ /* 0x000fe200000e0000 */
[----:B------:R-:W-:Y:S02]  /*6040*/  UMOV UR7, UR36 ;  /* 0x0000002400077c82 */ /* 0x000fe40008000000 */
[----:B------:R-:W-:Y:S01]  /*6050*/  IMAD.U32 R111, RZ, RZ, UR12 ;  /* 0x0000000cff6f7e24 */ /* 0x000fe2000f8e00ff */
[----:B------:R-:W-:Y:S04]  /*6060*/  UIADD3.X UR11, UPT, UPT, URZ, UR47, URZ, UP0, !UPT ;  /* 0x0000002fff0b7290 */ /* 0x000fe800087fe4ff */
[----:B------:R-:W-:Y:S03]  /*6070*/  R2UR UR4, R111 ;  /* 0x000000006f0472ca */ /* 0x000fe600000e0000 */
[----:B------:R-:W-:Y:S02]  /*6080*/  USHF.L.U32 UR5, UR9, 0x6, URZ ;  /* 0x0000000609057899 */ /* 0x000fe400080006ff */
[----:B------:R-:W-:Y:S09]  /*6090*/  USHF.L.U32 UR6, UR8, 0x6, URZ ;  /* 0x0000000608067899 */ /* 0x000ff200080006ff */
[----:B------:R3:W-:Y:S01]  /*60a0*/  UTMASTG.3D [UR4], [UR10] ;  /* 0x000000040a0073b5 */ /* 0x0007e20008010000 */
[----:B------:R0:W-:Y:S01]  /*60b0*/  UTMACMDFLUSH ;  /* 0x00000000000079b7 */ /* 0x0001e20000000000 */
[----:B---3--:R-:W-:Y:S04]  /*60c0*/  DEPBAR.LE SB0, 0x0 ;  /* 0x000080000000791a */ /* 0x008fe80000000000 */
.L_x_93:
[----:B------:R-:W-:Y:S05]  /*60d0*/  BSYNC.RECONVERGENT B0 ;  /* 0x0000000000007941 */ /* 0x000fea0003800200 */
.L_x_92:
[----:B------:R-:W-:Y:S01]  /*60e0*/  BAR.SYNC.DEFER_BLOCKING 0x1, 0x80 ;  /* 0x0042000000007b1d */ /* 0x000fe20000010000 */
[----:B------:R-:W-:Y:S01]  /*60f0*/  ISETP.NE.AND P2, PT, R112, RZ, PT ;  /* 0x000000ff7000720c */ /* 0x000fe20003f45270 */
[----:B------:R-:W-:Y:S01]  /*6100*/  IMAD.IADD R97, R43, 0x1, R81 ;  /* 0x000000012b617824 */ /* 0x000fe200078e0251 */
[----:B------:R-:W-:Y:S01]  /*6110*/  ISETP.NE.AND P0, PT, R113, 0x2, PT ;  /* 0x000000027100780c */ /* 0x000fe20003f05270 */
[----:B------:R-:W-:Y:S01]  /*6120*/  IMAD.IADD R99, R45, 0x1, R96 ;  /* 0x000000012d637824 */ /* 0x000fe200078e0260 */
[----:B------:R-:W-:Y:S02]  /*6130*/  ISETP.NE.AND P1, PT, R114, 0x4, PT ;  /* 0x000000047200780c */ /* 0x000fe40003f25270 */
[----:B------:R-:W-:Y:S02]  /*6140*/  SEL R0, RZ, 0x1, P0 ;  /* 0x00000001ff007807 */ /* 0x000fe40000000000 */
[----:B------:R-:W-:Y:S02]  /*6150*/  SEL R3, RZ, 0x1, P1 ;  /* 0x00000001ff037807 */ /* 0x000fe40000800000 */
[----:B------:R-:W-:Y:S02]  /*6160*/  LOP3.LUT R109, R109, R0, RZ, 0x3c, !PT ;  /* 0x000000006d6d7212 */ /* 0x000fe400078e3cff */
[----:B------:R-:W-:Y:S02]  /*6170*/  LOP3.LUT R110, R110, R3, RZ, 0x3c, !PT ;  /* 0x000000036e6e7212 */ /* 0x000fe400078e3cff */
[----:B------:R-:W-:Y:S02]  /*6180*/  @P2 R2UR UR36, R107 ;  /* 0x000000006b2422ca */ /* 0x000fe400000e0000 */
[----:B------:R-:W-:Y:S02]  /*6190*/  SEL R113, R113, RZ, P0 ;  /* 0x000000ff71717207 */ /* 0x000fe40000000000 */
[----:B------:R-:W-:Y:S01]  /*61a0*/  SEL R44, R114, RZ, P1 ;  /* 0x000000ff722c7207 */ /* 0x000fe20000800000 */
[----:B------:R-:W-:Y:S10]  /*61b0*/  @P2 BRA `(.L_x_94) ;  /* 0xffffffe400682947 */ /* 0x000ff4000383ffff */
[----:B------:R-:W-:Y:S05]  /*61c0*/  EXIT ;  /* 0x000000000000794d */ /* 0x000fea0003800000 */
.L_x_19:
[----:B--2---:R2:W1:Y:S02]  /*61d0*/  SYNCS.PHASECHK.TRANS64.TRYWAIT P0, [R3+URZ+0xd0], R2 ;  /* 0x0000d002030075a7 */ /* 0x00446400080011ff */
[----:B-1----:R-:W-:Y:S05]  /*61e0*/  @!P0 NANOSLEEP.SYNCS 0x989680 ;  /* 0x009896800000895d */ /* 0x002fea0003900000 */
[----:B------:R-:W1:Y:S02]  /*61f0*/  @!P0 SYNCS.PHASECHK.TRANS64 P0, [R3+URZ+0xd0], R2 ;  /* 0x0000d002030085a7 */ /* 0x000e6400080010ff */
[----:B-1----:R-:W-:Y:S05]  /*6200*/  @!P0 BRA `(.L_x_19) ;  /* 0xfffffffc00f08947 */ /* 0x002fea000383ffff */
[----:B------:R-:W-:Y:S05]  /*6210*/  BRA `(.L_x_95) ;  /* 0xffffffb000d87947 */ /* 0x000fea000383ffff */
.L_x_22:
[----:B-1----:R-:W-:-:S07]  /*6220*/  MOV R2, UR33 ;  /* 0x0000002100027c02 */ /* 0x002fce0008000f00 */
.L_x_96:
[----:B-1----:R1:W2:Y:S02]  /*6230*/  SYNCS.PHASECHK.TRANS64.TRYWAIT P0, [R2+URZ+0x20], R5 ;  /* 0x00002005020075a7 */ /* 0x0022a400080011ff */
[----:B--2---:R-:W-:Y:S05]  /*6240*/  @!P0 NANOSLEEP.SYNCS 0x989680 ;  /* 0x009896800000895d */ /* 0x004fea0003900000 */
[----:B------:R-:W2:Y:S02]  /*6250*/  @!P0 SYNCS.PHASECHK.TRANS64 P0, [R2+URZ+0x20], R5 ;  /* 0x00002005020085a7 */ /* 0x000ea400080010ff */
[----:B--2---:R-:W-:Y:S05]  /*6260*/  @!P0 BRA `(.L_x_96) ;  /* 0xfffffffc00f08947 */ /* 0x004fea000383ffff */
[----:B------:R-:W-:Y:S05]  /*6270*/  BRA `(.L_x_21) ;  /* 0xffffffb400287947 */ /* 0x000fea000383ffff */
.L_x_28:
[----:B-1----:R-:W-:-:S07]  /*6280*/  MOV R2, UR17 ;  /* 0x0000001100027c02 */ /* 0x002fce0008000f00 */
.L_x_97:
[----:B-1----:R1:W2:Y:S02]  /*6290*/  SYNCS.PHASECHK.TRANS64.TRYWAIT P0, [R2+URZ+0x20], R5 ;  /* 0x00002005020075a7 */ /* 0x0022a400080011ff */
[----:B--2---:R-:W-:Y:S05]  /*62a0*/  @!P0 NANOSLEEP.SYNCS 0x989680 ;  /* 0x009896800000895d */ /* 0x004fea0003900000 */
[----:B------:R-:W2:Y:S02]  /*62b0*/  @!P0 SYNCS.PHASECHK.TRANS64 P0, [R2+URZ+0x20], R5 ;  /* 0x00002005020085a7 */ /* 0x000ea400080010ff */
[----:B--2---:R-:W-:Y:S05]  /*62c0*/  @!P0 BRA `(.L_x_97) ;  /* 0xfffffffc00f08947 */ /* 0x004fea000383ffff */
[----:B------:R-:W-:Y:S05]  /*62d0*/  BRA `(.L_x_27) ;  /* 0xffffffb400cc7947 */ /* 0x000fea000383ffff */
.L_x_32:
[----:B-1----:R1:W2:Y:S02]  /*62e0*/  SYNCS.PHASECHK.TRANS64.TRYWAIT P0, [R2+URZ+0x60], R3 ;  /* 0x00006003020075a7 */ /* 0x0022a400080011ff */
[----:B--2---:R-:W-:Y:S05]  /*62f0*/  @!P0 NANOSLEEP.SYNCS 0x989680 ;  /* 0x009896800000895d */ /* 0x004fea0003900000 */
[----:B------:R-:W2:Y:S02]  /*6300*/  @!P0 SYNCS.PHASECHK.TRANS64 P0, [R2+URZ+0x60], R3 ;  /* 0x00006003020085a7 */ /* 0x000ea400080010ff */
[----:B--2---:R-:W-:Y:S05]  /*6310*/  @!P0 BRA `(.L_x_32) ;  /* 0xfffffffc00f08947 */ /* 0x004fea000383ffff */
[----:B------:R-:W-:Y:S05]  /*6320*/  BRA `(.L_x_98) ;  /* 0xffffffb800587947 */ /* 0x000fea000383ffff */
.L_x_36:
[----:B----4-:R-:W-:-:S07]  /*6330*/  MOV R0, UR5 ;  /* 0x0000000500007c02 */ /* 0x010fce0008000f00 */
.L_x_99:
[----:B-1----:R1:W2:Y:S02]  /*6340*/  SYNCS.PHASECHK.TRANS64.TRYWAIT P0, [R0+URZ], R3 ;  /* 0x00000003000075a7 */ /* 0x0022a400080011ff */
[----:B--2---:R-:W-:Y:S05]  /*6350*/  @!P0 NANOSLEEP.SYNCS 0x989680 ;  /* 0x009896800000895d */ /* 0x004fea0003900000 */
[----:B------:R-:W2:Y:S02]  /*6360*/  @!P0 SYNCS.PHASECHK.TRANS64 P0, [R0+URZ], R3 ;  /* 0x00000003000085a7 */ /* 0x000ea400080010ff */
[----:B--2---:R-:W-:Y:S05]  /*6370*/  @!P0 BRA `(.L_x_99) ;  /* 0xfffffffc00f08947 */ /* 0x004fea000383ffff */
[----:B------:R-:W-:Y:S05]  /*6380*/  BRA `(.L_x_100) ;  /* 0xffffffbc00c87947 */ /* 0x000fea000383ffff */
.L_x_37:
[----:B----4-:R-:W-:-:S07]  /*6390*/  MOV R0, UR5 ;  /* 0x0000000500007c02 */ /* 0x010fce0008000f00 */
.L_x_101:
[----:B-1----:R1:W2:Y:S02]  /*63a0*/  SYNCS.PHASECHK.TRANS64.TRYWAIT P0, [R0+URZ], R3 ;  /* 0x00000003000075a7 */ /* 0x0022a400080011ff */
[----:B--2---:R-:W-:Y:S05]  /*63b0*/  @!P0 NANOSLEEP.SYNCS 0x989680 ;  /* 0x009896800000895d */ /* 0x004fea0003900000 */
[----:B------:R-:W2:Y:S02]  /*63c0*/  @!P0 SYNCS.PHASECHK.TRANS64 P0, [R0+URZ], R3 ;  /* 0x00000003000085a7 */ /* 0x000ea400080010ff */
[----:B--2---:R-:W-:Y:S05]  /*63d0*/  @!P0 BRA `(.L_x_101) ;  /* 0xfffffffc00f08947 */ /* 0x004fea000383ffff */
[----:B------:R-:W-:Y:S05]  /*63e0*/  BRA `(.L_x_102) ;  /* 0xffffffbc00d47947 */ /* 0x000fea000383ffff */
.L_x_38:
[----:B----4-:R-:W-:-:S07]  /*63f0*/  MOV R0, UR5 ;  /* 0x0000000500007c02 */ /* 0x010fce0008000f00 */
.L_x_103:
[----:B-1----:R1:W2:Y:S02]  /*6400*/  SYNCS.PHASECHK.TRANS64.TRYWAIT P0, [R0+URZ], R3 ;  /* 0x00000003000075a7 */ /* 0x0022a400080011ff */
[----:B--2---:R-:W-:Y:S05]  /*6410*/  @!P0 NANOSLEEP.SYNCS 0x989680 ;  /* 0x009896800000895d */ /* 0x004fea0003900000 */
[----:B------:R-:W2:Y:S02]  /*6420*/  @!P0 SYNCS.PHASECHK.TRANS64 P0, [R0+URZ], R3 ;  /* 0x00000003000085a7 */ /* 0x000ea400080010ff */
[----:B--2---:R-:W-:Y:S05]  /*6430*/  @!P0 BRA `(.L_x_103) ;  /* 0xfffffffc00f08947 */ /* 0x004fea000383ffff */
[----:B------:R-:W-:Y:S05]  /*6440*/  BRA `(.L_x_104) ;  /* 0xffffffbc00e07947 */ /* 0x000fea000383ffff */
.L_x_41:
[----:B-1----:R1:W2:Y:S02]  /*6450*/  SYNCS.PHASECHK.TRANS64.TRYWAIT P0, [R0+URZ+0xc0], R5 ;  /* 0x0000c005000075a7 */ /* 0x0022a400080011ff */
[----:B--2---:R-:W-:Y:S05]  /*6460*/  @!P0 NANOSLEEP.SYNCS 0x989680 ;  /* 0x009896800000895d */ /* 0x004fea0003900000 */
[----:B------:R-:W2:Y:S02]  /*6470*/  @!P0 SYNCS.PHASECHK.TRANS64 P0, [R0+URZ+0xc0], R5 ;  /* 0x0000c005000085a7 */ /* 0x000ea400080010ff */
[----:B--2---:R-:W-:Y:S05]  /*6480*/  @!P0 BRA `(.L_x_41) ;  /* 0xfffffffc00f08947 */ /* 0x004fea000383ffff */
[----:B------:R-:W-:Y:S05]  /*6490*/  BRA `(.L_x_105) ;  /* 0xffffffc0003c7947 */ /* 0x000fea000383ffff */
.L_x_42:
[----:B------:R-:W-:-:S07]  /*64a0*/  MOV R0, UR5 ;  /* 0x0000000500007c02 */ /* 0x000fce0008000f00 */
.L_x_106:
[----:B-1----:R1:W2:Y:S02]  /*64b0*/  SYNCS.PHASECHK.TRANS64.TRYWAIT P0, [R0+URZ+0x70], R5 ;  /* 0x00007005000075a7 */ /* 0x0022a400080011ff */
[----:B--2---:R-:W-:Y:S05]  /*64c0*/  @!P0 NANOSLEEP.SYNCS 0x989680 ;  /* 0x009896800000895d */ /* 0x004fea0003900000 */
[----:B------:R-:W2:Y:S02]  /*64d0*/  @!P0 SYNCS.PHASECHK.TRANS64 P0, [R0+URZ+0x70], R5 ;  /* 0x00007005000085a7 */ /* 0x000ea400080010ff */
[----:B--2---:R-:W-:Y:S05]  /*64e0*/  @!P0 BRA `(.L_x_106) ;  /* 0xfffffffc00f08947 */ /* 0x004fea000383ffff */
[----:B------:R-:W-:Y:S05]  /*64f0*/  BRA `(.L_x_107) ;  /* 0xffffffc0004c7947 */ /* 0x000fea000383ffff */
.L_x_43:
[----:B-1----:R1:W2:Y:S02]  /*6500*/  SYNCS.PHASECHK.TRANS64.TRYWAIT P1, [R0+URZ+0x60], R5 ;  /* 0x00006005000075a7 */ /* 0x0022a400080211ff */
[----:B--2---:R-:W-:Y:S05]  /*6510*/  @!P1 NANOSLEEP.SYNCS 0x989680 ;  /* 0x009896800000995d */ /* 0x004fea0003900000 */
[----:B------:R-:W2:Y:S02]  /*6520*/  @!P1 SYNCS.PHASECHK.TRANS64 P1, [R0+URZ+0x60], R5 ;  /* 0x00006005000095a7 */ /* 0x000ea400080210ff */
[----:B--2---:R-:W-:Y:S05]  /*6530*/  @!P1 BRA `(.L_x_43) ;  /* 0xfffffffc00f09947 */ /* 0x004fea000383ffff */
[----:B------:R-:W-:Y:S05]  /*6540*/  BRA `(.L_x_108) ;  /* 0xffffffc0007c7947 */ /* 0x000fea000383ffff */
.L_x_46:
[----:B------:R-:W-:-:S07]  /*6550*/  MOV R0, UR5 ;  /* 0x0000000500007c02 */ /* 0x000fce0008000f00 */
.L_x_109:
[----:B-1----:R1:W2:Y:S02]  /*6560*/  SYNCS.PHASECHK.TRANS64.TRYWAIT P0, [R0+URZ+0x70], R3 ;  /* 0x00007003000075a7 */ /* 0x0022a400080011ff */
[----:B--2---:R-:W-:Y:S05]  /*6570*/  @!P0 NANOSLEEP.SYNCS 0x989680 ;  /* 0x009896800000895d */ /* 0x004fea0003900000 */
[----:B------:R-:W2:Y:S02]  /*6580*/  @!P0 SYNCS.PHASECHK.TRANS64 P0, [R0+URZ+0x70], R3 ;  /* 0x00007003000085a7 */ /* 0x000ea400080010ff */
[----:B--2---:R-:W-:Y:S05]  /*6590*/  @!P0 BRA `(.L_x_109) ;  /* 0xfffffffc00f08947 */ /* 0x004fea000383ffff */
[----:B------:R-:W-:Y:S05]  /*65a0*/  BRA `(.L_x_45) ;  /* 0xffffffc000d07947 */ /* 0x000fea000383ffff */
.L_x_53:
[----:B-1----:R1:W2:Y:S02]  /*65b0*/  SYNCS.PHASECHK.TRANS64.TRYWAIT P1, [R0+URZ+0x60], R5 ;  /* 0x00006005000075a7 */ /* 0x0022a400080211ff */
[----:B--2---:R-:W-:Y:S05]  /*65c0*/  @!P1 NANOSLEEP.SYNCS 0x989680 ;  /* 0x009896800000995d */ /* 0x004fea0003900000 */
[----:B------:R-:W2:Y:S02]  /*65d0*/  @!P1 SYNCS.PHASECHK.TRANS64 P1, [R0+URZ+0x60], R5 ;  /* 0x00006005000095a7 */ /* 0x000ea400080210ff */
[----:B--2---:R-:W-:Y:S05]  /*65e0*/  @!P1 BRA `(.L_x_53) ;  /* 0xfffffffc00f09947 */ /* 0x004fea000383ffff */
[----:B------:R-:W-:Y:S05]  /*65f0*/  BRA `(.L_x_110) ;  /* 0xffffffc800407947 */ /* 0x000fea000383ffff */
.L_x_54:
[----:B------:R-:W-:-:S07]  /*6600*/  MOV R3, UR7 ;  /* 0x0000000700037c02 */ /* 0x000fce0008000f00 */
.L_x_111:
[----:B-1----:R1:W2:Y:S02]  /*6610*/  SYNCS.PHASECHK.TRANS64.TRYWAIT P0, [R3+URZ+0xa0], R0 ;  /* 0x0000a000030075a7 */ /* 0x0022a400080011ff */
[----:B--2---:R-:W-:Y:S05]  /*6620*/  @!P0 NANOSLEEP.SYNCS 0x989680 ;  /* 0x009896800000895d */ /* 0x004fea0003900000 */
[----:B------:R-:W2:Y:S02]  /*6630*/  @!P0 SYNCS.PHASECHK.TRANS64 P0, [R3+URZ+0xa0], R0 ;  /* 0x0000a000030085a7 */ /* 0x000ea400080010ff */
[----:B--2---:R-:W-:Y:S05]  /*6640*/  @!P0 BRA `(.L_x_111) ;  /* 0xfffffffc00f08947 */ /* 0x004fea000383ffff */
[----:B------:R-:W-:Y:S05]  /*6650*/  BRA `(.L_x_112) ;  /* 0xffffffc800907947 */ /* 0x000fea000383ffff */
.L_x_57:
[----:B------:R-:W-:Y:S07]  /*6660*/  MOV R0, UR6 ;  /* 0x0000000600007c02 */ /* 0x000fee0008000f00 */
.L_x_113:
[----:B-1----:R1:W2:Y:S02]  /*6670*/  SYNCS.PHASECHK.TRANS64.TRYWAIT P0, [R0+URZ], R3 ;  /* 0x00000003000075a7 */ /* 0x0022a400080011ff */
[----:B--2---:R-:W-:Y:S05]  /*6680*/  @!P0 NANOSLEEP.SYNCS 0x989680 ;  /* 0x009896800000895d */ /* 0x004fea0003900000 */
[----:B------:R-:W2:Y:S02]  /*6690*/  @!P0 SYNCS.PHASECHK.TRANS64 P0, [R0+URZ], R3 ;  /* 0x00000003000085a7 */ /* 0x000ea400080010ff */
[----:B--2---:R-:W-:Y:S05]  /*66a0*/  @!P0 BRA `(.L_x_113) ;  /* 0xfffffffc00f08947 */ /* 0x004fea000383ffff */
[----:B------:R-:W-:Y:S05]  /*66b0*/  BRA `(.L_x_56) ;  /* 0xffffffc800ac7947 */ /* 0x000fea000383ffff */
.L_x_60:
[----:B------:R-:W-:-:S07]  /*66c0*/  MOV R0, UR6 ;  /* 0x0000000600007c02 */ /* 0x000fce0008000f00 */
.L_x_114:
[----:B--2---:R2:W4:Y:S02]  /*66d0*/  SYNCS.PHASECHK.TRANS64.TRYWAIT P0, [R0+URZ], R3 ;  /* 0x00000003000075a7 */ /* 0x00452400080011ff */
[----:B----4-:R-:W-:Y:S05]  /*66e0*/  @!P0 NANOSLEEP.SYNCS 0x989680 ;  /* 0x009896800000895d */ /* 0x010fea0003900000 */
[----:B------:R-:W4:Y:S02]  /*66f0*/  @!P0 SYNCS.PHASECHK.TRANS64 P0, [R0+URZ], R3 ;  /* 0x00000003000085a7 */ /* 0x000f2400080010ff */
[----:B----4-:R-:W-:Y:S05]  /*6700*/  @!P0 BRA `(.L_x_114) ;  /* 0xfffffffc00f08947 */ /* 0x010fea000383ffff */
[----:B------:R-:W-:Y:S05]  /*6710*/  BRA `(.L_x_115) ;  /* 0xffffffcc00887947 */ /* 0x000fea000383ffff */
.L_x_61:
[----:B------:R-:W-:-:S07]  /*6720*/  MOV R0, UR6 ;  /* 0x0000000600007c02 */ /* 0x000fce0008000f00 */
.L_x_116:
[----:B-1----:R1:W2:Y:S02]  /*6730*/  SYNCS.PHASECHK.TRANS64.TRYWAIT P0, [R0+URZ], R3 ;  /* 0x00000003000075a7 */ /* 0x0022a400080011ff */
[----:B--2---:R-:W-:Y:S05]  /*6740*/  @!P0 NANOSLEEP.SYNCS 0x989680 ;  /* 0x009896800000895d */ /* 0x004fea0003900000 */
[----:B------:R-:W2:Y:S02]  /*6750*/  @!P0 SYNCS.PHASECHK.TRANS64 P0, [R0+URZ], R3 ;  /* 0x00000003000085a7 */ /* 0x000ea400080010ff */
[----:B--2---:R-:W-:Y:S05]  /*6760*/  @!P0 BRA `(.L_x_116) ;  /* 0xfffffffc00f08947 */ /* 0x004fea000383ffff */
[----:B------:R-:W-:Y:S05]  /*6770*/  BRA `(.L_x_117) ;  /* 0xffffffcc00947947 */ /* 0x000fea000383ffff */
.L_x_62:
[----:B------:R-:W-:-:S07]  /*6780*/  MOV R0, UR6 ;  /* 0x0000000600007c02 */ /* 0x000fce0008000f00 */
.L_x_118:
[----:B-1----:R1:W2:Y:S02]  /*6790*/  SYNCS.PHASECHK.TRANS64.TRYWAIT P0, [R0+URZ], R3 ;  /* 0x00000003000075a7 */ /* 0x0022a400080011ff */
[----:B--2---:R-:W-:Y:S05]  /*67a0*/  @!P0 NANOSLEEP.SYNCS 0x989680 ;  /* 0x009896800000895d */ /* 0x004fea0003900000 */
[----:B------:R-:W2:Y:S02]  /*67b0*/  @!P0 SYNCS.PHASECHK.TRANS64 P0, [R0+URZ], R3 ;  /* 0x00000003000085a7 */ /* 0x000ea400080010ff */
[----:B--2---:R-:W-:Y:S05]  /*67c0*/  @!P0 BRA `(.L_x_118) ;  /* 0xfffffffc00f08947 */ /* 0x004fea000383ffff */
[----:B------:R-:W-:Y:S05]  /*67d0*/  BRA `(.L_x_119) ;  /* 0xffffffcc00a07947 */ /* 0x000fea000383ffff */
.L_x_63:
[----:B------:R-:W-:-:S07]  /*67e0*/  MOV R0, UR7 ;  /* 0x0000000700007c02 */ /* 0x000fce0008000f00 */
.L_x_120:
[----:B-1----:R1:W2:Y:S02]  /*67f0*/  SYNCS.PHASECHK.TRANS64.TRYWAIT P0, [R0+URZ], R3 ;  /* 0x00000003000075a7 */ /* 0x0022a400080011ff */
[----:B--2---:R-:W-:Y:S05]  /*6800*/  @!P0 NANOSLEEP.SYNCS 0x989680 ;  /* 0x009896800000895d */ /* 0x004fea0003900000 */
[----:B------:R-:W2:Y:S02]  /*6810*/  @!P0 SYNCS.PHASECHK.TRANS64 P0, [R0+URZ], R3 ;  /* 0x00000003000085a7 */ /* 0x000ea400080010ff */
[----:B--2---:R-:W-:Y:S05]  /*6820*/  @!P0 BRA `(.L_x_120) ;  /* 0xfffffffc00f08947 */ /* 0x004fea000383ffff */
[----:B------:R-:W-:Y:S05]  /*6830*/  BRA `(.L_x_121) ;  /* 0xffffffcc00ac7947 */ /* 0x000fea000383ffff */
.L_x_68:
[----:B---3--:R3:W1:Y:S02]  /*6840*/  SYNCS.PHASECHK.TRANS64.TRYWAIT P0, [R0+URZ+0x60], R3 ;  /* 0x00006003000075a7 */ /* 0x00866400080011ff */
[----:B-1----:R-:W-:Y:S05]  /*6850*/  @!P0 NANOSLEEP.SYNCS 0x989680 ;  /* 0x009896800000895d */ /* 0x002fea0003900000 */
[----:B------:R-:W1:Y:S02]  /*6860*/  @!P0 SYNCS.PHASECHK.TRANS64 P0, [R0+URZ+0x60], R3 ;  /* 0x00006003000085a7 */ /* 0x000e6400080010ff */
[----:B-1----:R-:W-:Y:S05]  /*6870*/  @!P0 BRA `(.L_x_68) ;  /* 0xfffffffc00f08947 */ /* 0x002fea000383ffff */
[----:B------:R-:W-:Y:S05]  /*6880*/  BRA `(.L_x_122) ;  /* 0xffffffd000a87947 */ /* 0x000fea000383ffff */
.L_x_71:
[----:B------:R-:W-:Y:S07]  /*6890*/  MOV R0, UR6 ;  /* 0x0000000600007c02 */ /* 0x000fee0008000f00 */
.L_x_123:
[----:B-1----:R1:W3:Y:S02]  /*68a0*/  SYNCS.PHASECHK.TRANS64.TRYWAIT P0, [R0+URZ+0x58], R3 ;  /* 0x00005803000075a7 */ /* 0x0022e400080011ff */
[----:B---3--:R-:W-:Y:S05]  /*68b0*/  @!P0 NANOSLEEP.SYNCS 0x989680 ;  /* 0x009896800000895d */ /* 0x008fea0003900000 */
[----:B------:R-:W3:Y:S02]  /*68c0*/  @!P0 SYNCS.PHASECHK.TRANS64 P0, [R0+URZ+0x58], R3 ;  /* 0x00005803000085a7 */ /* 0x000ee400080010ff */
[----:B---3--:R-:W-:Y:S05]  /*68d0*/  @!P0 BRA `(.L_x_123) ;  /* 0xfffffffc00f08947 */ /* 0x008fea000383ffff */
[----:B------:R-:W-:Y:S05]  /*68e0*/  BRA `(.L_x_70) ;  /* 0xffffffd400947947 */ /* 0x000fea000383ffff */
.L_x_74:
[----:B------:R-:W-:Y:S07]  /*68f0*/  MOV R3, UR6 ;  /* 0x0000000600037c02 */ /* 0x000fee0008000f00 */
.L_x_124:
[----:B-1----:R1:W2:Y:S02]  /*6900*/  SYNCS.PHASECHK.TRANS64.TRYWAIT P2, [R3+URZ+0x48], R26 ;  /* 0x0000481a030075a7 */ /* 0x0022a400080411ff */
[----:B--2---:R-:W-:Y:S05]  /*6910*/  @!P2 NANOSLEEP.SYNCS 0x989680 ;  /* 0x009896800000a95d */ /* 0x004fea0003900000 */
[----:B------:R-:W2:Y:S02]  /*6920*/  @!P2 SYNCS.PHASECHK.TRANS64 P2, [R3+URZ+0x48], R26 ;  /* 0x0000481a0300a5a7 */ /* 0x000ea400080410ff */
[----:B--2---:R-:W-:Y:S05]  /*6930*/  @!P2 BRA `(.L_x_124) ;  /* 0xfffffffc00f0a947 */ /* 0x004fea000383ffff */
[----:B------:R-:W-:Y:S05]  /*6940*/  BRA `(.L_x_125) ;  /* 0xffffffd800287947 */ /* 0x000fea000383ffff */
.L_x_77:
[----:B--2---:R2:W1:Y:S02]  /*6950*/  SYNCS.PHASECHK.TRANS64.TRYWAIT P0, [R0+URZ+0x60], R3 ;  /* 0x00006003000075a7 */ /* 0x00446400080011ff */
[----:B-1----:R-:W-:Y:S05]  /*6960*/  @!P0 NANOSLEEP.SYNCS 0x989680 ;  /* 0x009896800000895d */ /* 0x002fea0003900000 */
[----:B------:R-:W1:Y:S02]  /*6970*/  @!P0 SYNCS.PHASECHK.TRANS64 P0, [R0+URZ+0x60], R3 ;  /* 0x00006003000085a7 */ /* 0x000e6400080010ff */
[----:B-1----:R-:W-:Y:S05]  /*6980*/  @!P0 BRA `(.L_x_77) ;  /* 0xfffffffc00f08947 */ /* 0x002fea000383ffff */
[----:B------:R-:W-:Y:S05]  /*6990*/  BRA `(.L_x_126) ;  /* 0xffffffdc00847947 */ /* 0x000fea000383ffff */
.L_x_88:
[----:B-1----:R-:W-:Y:S04]  /*69a0*/  MOV R0, UR43 ;  /* 0x0000002b00007c02 */ /* 0x002fe80008000f00 */
[----:B------:R1:W2:Y:S03]  /*69b0*/  SYNCS.PHASECHK.TRANS64.TRYWAIT P1, [R0+URZ+0x40], R3 ;  /* 0x00004003000075a7 */ /* 0x0002a600080211ff */
[----:B--2---:R-:W-:Y:S05]  /*69c0*/  @!P1 NANOSLEEP.SYNCS 0x989680 ;  /* 0x009896800000995d */ /* 0x004fea0003900000 */
[----:B------:R-:W2:Y:S02]  /*69d0*/  @!P1 SYNCS.PHASECHK.TRANS64 P1, [R0+URZ+0x40], R3 ;  /* 0x00004003000095a7 */ /* 0x000ea400080210ff */
[----:B--2---:R-:W-:Y:S05]  /*69e0*/  @!P1 BRA `(.L_x_88) ;  /* 0xfffffffc00ec9947 */ /* 0x004fea000383ffff */
[----:B------:R-:W-:Y:S05]  /*69f0*/  BRA `(.L_x_87) ;  /* 0xffffffe800787947 */ /* 0x000fea000383ffff */
.L_x_90:
[----:B-1----:R1:W4:Y:S02]  /*6a00*/  SYNCS.PHASECHK.TRANS64.TRYWAIT P1, [R92+URZ+0x80], R7 ;  /* 0x000080075c0075a7 */ /* 0x00232400080211ff */
[----:B----4-:R-:W-:Y:S05]  /*6a10*/  @!P1 NANOSLEEP.SYNCS 0x989680 ;  /* 0x009896800000995d */ /* 0x010fea0003900000 */
[----:B------:R-:W4:Y:S02]  /*6a20*/  @!P1 SYNCS.PHASECHK.TRANS64 P1, [R92+URZ+0x80], R7 ;  /* 0x000080075c0095a7 */ /* 0x000f2400080210ff */
[----:B----4-:R-:W-:Y:S05]  /*6a30*/  @!P1 BRA `(.L_x_90) ;  /* 0xfffffffc00f09947 */ /* 0x010fea000383ffff */
[----:B------:R-:W-:Y:S05]  /*6a40*/  BRA `(.L_x_89) ;  /* 0xffffffe800b47947 */ /* 0x000fea000383ffff */
        .weak           $__internal_0_$__cuda_sm10x_tcgen05_guardrail_trap_col_being_dealloced_not_returned_by_alloc
        .type           $__internal_0_$__cuda_sm10x_tcgen05_guardrail_trap_col_being_dealloced_not_returned_by_alloc,@function
        .size           $__internal_0_$__cuda_sm10x_tcgen05_guardrail_trap_col_being_dealloced_not_returned_by_alloc,($__internal_1_$__cuda_sm10x_tcgen05_guardrail_trap_phase_invalid_during_alloc - $__internal_0_$__cuda_sm10x_tcgen05_guardrail_trap_col_being_dealloced_not_returned_by_alloc)
$__internal_0_$__cuda_sm10x_tcgen05_guardrail_trap_col_being_dealloced_not_returned_by_alloc:
[----:B------:R-:W-:Y:S05]  /*6a50*/  BPT.TRAP 0x1 ;  /* 0x000000040000795c */ /* 0x000fea0000300000 */
[----:B------:R-:W-:-:S04]  /*6a60*/  HFMA2 R3, -RZ, RZ, 0, 0 ;  /* 0x00000000ff037431 */ /* 0x000fc800000001ff */
[----:B------:R-:W-:Y:S05]  /*6a70*/  RET.REL.NODEC R2 `(_ZN7cutlass13device_kernelINS_4gemm6kernel13GemmUniversalIN4cute5tupleIJiiiiEEENS1_10collective13CollectiveMmaINS1_35MainloopSm100TmaUmmaWarpSpecializedILi4ELi2ELi4ENS5_IJNS4_1CILi1EEESB_SB_EEEEENS5_IJNSA_ILi64EEESE_NSA_ILi128EEEEEEaNS5_IJlSB_lEEEaSH_NS4_8TiledMMAINS4_8MMA_AtomIJNS4_15SM100_MMA_S8_SSIaaiLi64ELi64ELNS4_4UMMA5MajorE0ELSM_0ELNSL_8SaturateE0EEEEEENS4_6LayoutISC_NS5_IJNSA_ILi0EEESR_SR_EEEEENS5_IJNS4_10UnderscoreESU_SU_EEEEENS4_13SM90_TMA_LOADENS4_14ComposedLayoutINS4_7SwizzleILi3ELi4ELi3EEENS4_18smem_ptr_flag_bitsILi8EEENSQ_INS5_IJNSA_ILi8EEESF_EEENS5_IJSF_SB_EEEEEEEvNS4_8identityESX_S17_vS18_EENS_8epilogue10collective18CollectiveEpilogueINS1A_23Sm100TmaWarpSpecializedILi1ELi1ELi32ELb0ELb0EEEJSG_NS5_IJNSQ_ISE_SB_EES1F_EEEaSH_aSH_NS1A_6fusion15FusionCallbacksIS1E_NS1H_17LinearCombinationIaiaiLNS_15FloatRoundStyleE2EEESG_S1G_JEEENS4_5SM1004TMEM4LOAD26SM100_TMEM_LOAD_16dp32b32xESX_NSY_INSZ_ILi2ELi4ELi3EEES12_NSQ_INS5_IJS13_SE_EEENS5_IJSE_SB_EEEEEEENS4_39AutoVectorizingCopyWithAssumedAlignmentILi128EEENS4_14SM90_TMA_STOREES1V_S1X_S1X_EEEvvEEEEvNT_6ParamsE) ;  /* 0xffffff9402607950 */ /* 0x000fea0003c3ffff */
        .weak           $__internal_1_$__cuda_sm10x_tcgen05_guardrail_trap_phase_invalid_during_alloc
        .type           $__internal_1_$__cuda_sm10x_tcgen05_guardrail_trap_phase_invalid_during_alloc,@function
        .size           $__internal_1_$__cuda_sm10x_tcgen05_guardrail_trap_phase_invalid_during_alloc,($__internal_2_$__cuda_sm10x_tcgen05_guardrail_trap_unallocated_columns_being_dealloced - $__internal_1_$__cuda_sm10x_tcgen05_guardrail_trap_phase_invalid_during_alloc)
$__internal_1_$__cuda_sm10x_tcgen05_guardrail_trap_phase_invalid_during_alloc:
[----:B------:R-:W-:Y:S05]  /*6a80*/  BPT.TRAP 0x1 ;  /* 0x000000040000795c */ /* 0x000fea0000300000 */
[----:B------:R-:W-:-:S04]  /*6a90*/  MOV R3, 0x0 ;  /* 0x0000000000037802 */ /* 0x000fc80000000f00 */
[----:B------:R-:W-:Y:S05]  /*6aa0*/  RET.REL.NODEC R2 `(_ZN7cutlass13device_kernelINS_4gemm6kernel13GemmUniversalIN4cute5tupleIJiiiiEEENS1_10collective13CollectiveMmaINS1_35MainloopSm100TmaUmmaWarpSpecializedILi4ELi2ELi4ENS5_IJNS4_1CILi1EEESB_SB_EEEEENS5_IJNSA_ILi64EEESE_NSA_ILi128EEEEEEaNS5_IJlSB_lEEEaSH_NS4_8TiledMMAINS4_8MMA_AtomIJNS4_15SM100_MMA_S8_SSIaaiLi64ELi64ELNS4_4UMMA5MajorE0ELSM_0ELNSL_8SaturateE0EEEEEENS4_6LayoutISC_NS5_IJNSA_ILi0EEESR_SR_EEEEENS5_IJNS4_10UnderscoreESU_SU_EEEEENS4_13SM90_TMA_LOADENS4_14ComposedLayoutINS4_7SwizzleILi3ELi4ELi3EEENS4_18smem_ptr_flag_bitsILi8EEENSQ_INS5_IJNSA_ILi8EEESF_EEENS5_IJSF_SB_EEEEEEEvNS4_8identityESX_S17_vS18_EENS_8epilogue10collective18CollectiveEpilogueINS1A_23Sm100TmaWarpSpecializedILi1ELi1ELi32ELb0ELb0EEEJSG_NS5_IJNSQ_ISE_SB_EES1F_EEEaSH_aSH_NS1A_6fusion15FusionCallbacksIS1E_NS1H_17LinearCombinationIaiaiLNS_15FloatRoundStyleE2EEESG_S1G_JEEENS4_5SM1004TMEM4LOAD26SM100_TMEM_LOAD_16dp32b32xESX_NSY_INSZ_ILi2ELi4ELi3EEES12_NSQ_INS5_IJS13_SE_EEENS5_IJSE_SB_EEEEEEENS4_39AutoVectorizingCopyWithAssumedAlignmentILi128EEENS4_14SM90_TMA_STOREES1V_S1X_S1X_EEEvvEEEEvNT_6ParamsE) ;  /* 0xffffff9402547950 */ /* 0x000fea0003c3ffff */
        .weak           $__internal_2_$__cuda_sm10x_tcgen05_guardrail_trap_unallocated_columns_being_dealloced
        .type           $__internal_2_$__cuda_sm10x_tcgen05_guardrail_trap_unallocated_columns_being_dealloced,@function
        .size           $__internal_2_$__cuda_sm10x_tcgen05_guardrail_trap_unallocated_columns_being_dealloced,(.L_x_128 - $__internal_2_$__cuda_sm10x_tcgen05_guardrail_trap_unallocated_columns_being_dealloced)
$__internal_2_$__cuda_sm10x_tcgen05_guardrail_trap_unallocated_columns_being_dealloced:
[----:B------:R-:W-:Y:S05]  /*6ab0*/  BPT.TRAP 0x1 ;  /* 0x000000040000795c */ /* 0x000fea0000300000 */
[----:B------:R-:W-:-:S04]  /*6ac0*/  HFMA2 R3, -RZ, RZ, 0, 0 ;  /* 0x00000000ff037431 */ /* 0x000fc800000001ff */
[----:B------:R-:W-:Y:S05]  /*6ad0*/  RET.REL.NODEC R2 `(_ZN7cutlass13device_kernelINS_4gemm6kernel13GemmUniversalIN4cute5tupleIJiiiiEEENS1_10collective13CollectiveMmaINS1_35MainloopSm100TmaUmmaWarpSpecializedILi4ELi2ELi4ENS5_IJNS4_1CILi1EEESB_SB_EEEEENS5_IJNSA_ILi64EEESE_NSA_ILi128EEEEEEaNS5_IJlSB_lEEEaSH_NS4_8TiledMMAINS4_8MMA_AtomIJNS4_15SM100_MMA_S8_SSIaaiLi64ELi64ELNS4_4UMMA5MajorE0ELSM_0ELNSL_8SaturateE0EEEEEENS4_6LayoutISC_NS5_IJNSA_ILi0EEESR_SR_EEEEENS5_IJNS4_10UnderscoreESU_SU_EEEEENS4_13SM90_TMA_LOADENS4_14ComposedLayoutINS4_7SwizzleILi3ELi4ELi3EEENS4_18smem_ptr_flag_bitsILi8EEENSQ_INS5_IJNSA_ILi8EEESF_EEENS5_IJSF_SB_EEEEEEEvNS4_8identityESX_S17_vS18_EENS_8epilogue10collective18CollectiveEpilogueINS1A_23Sm100TmaWarpSpecializedILi1ELi1ELi32ELb0ELb0EEEJSG_NS5_IJNSQ_ISE_SB_EES1F_EEEaSH_aSH_NS1A_6fusion15FusionCallbacksIS1E_NS1H_17LinearCombinationIaiaiLNS_15FloatRoundStyleE2EEESG_S1G_JEEENS4_5SM1004TMEM4LOAD26SM100_TMEM_LOAD_16dp32b32xESX_NSY_INSZ_ILi2ELi4ELi3EEES12_NSQ_INS5_IJS13_SE_EEENS5_IJSE_SB_EEEEEEENS4_39AutoVectorizingCopyWithAssumedAlignmentILi128EEENS4_14SM90_TMA_STOREES1V_S1X_S1X_EEEvvEEEEvNT_6ParamsE) ;  /* 0xffffff9402487950 */ /* 0x000fea0003c3ffff */
.L_x_127:
[----:B------:R-:W-:-:S00]  /*6ae0*/  BRA `(.L_x_127) ;  /* 0xfffffffc00fc7947 */ /* 0x000fc0000383ffff */
[----:B------:R-:W-:-:S00]  /*6af0*/  NOP ;  /* 0x0000000000007918 */ /* 0x000fc00000000000 */
        /* <DEDUP_REMOVED lines=8> */
.L_x_128:


//--------------------- .nv.global.init           --------------------------
	.section	.nv.global.init,"aw",@progbits
.nv.global.init:
	.type		$str$27,@object
	.size		$str$27,($str$28 - $str$27)
$str$27:
        /*0000*/ 	.byte	0x28, 0x61, 0x64, 0x64, 0x72, 0x65, 0x73, 0x73, 0x20, 0x26, 0x20, 0x6d, 0x61, 0x73, 0x6b, 0x29
        /*0010*/ 	.byte	0x20, 0x3d, 0x3d, 0x20, 0x30, 0x00
	.type		$str$28,@object
	.size		$str$28,($str$26 - $str$28)
$str$28:
        /*0016*/ 	.byte	0x2f, 0x74, 0x6d, 0x70, 0x2f, 0x63, 0x75, 0x74, 0x6c, 0x61, 0x73, 0x73, 0x5f, 0x73, 0x77, 0x65
        /*0026*/ 	.byte	0x65, 0x70, 0x5f, 0x73, 0x72, 0x63, 0x2f, 0x69, 0x6e, 0x63, 0x6c, 0x75, 0x64, 0x65, 0x2f, 0x63
        /*0036*/ 	.byte	0x75, 0x74, 0x65, 0x2f, 0x70, 0x6f, 0x69, 0x6e, 0x74, 0x65, 0x72, 0x5f, 0x66, 0x6c, 0x61, 0x67
        /*0046*/ 	.byte	0x67, 0x65, 0x64, 0x2e, 0x68, 0x70, 0x70, 0x00
	.type		$str$26,@object
	.size		$str$26,($str$25 - $str$26)
$str$26:
        /*004e*/ 	.byte	0x2f, 0x74, 0x6d, 0x70, 0x2f, 0x63, 0x75, 0x74, 0x6c, 0x61, 0x73, 0x73, 0x5f, 0x73, 0x77, 0x65
        /*005e*/ 	.byte	0x65, 0x70, 0x5f, 0x73, 0x72, 0x63, 0x2f, 0x69, 0x6e, 0x63, 0x6c, 0x75, 0x64, 0x65, 0x2f, 0x63
        /*006e*/ 	.byte	0x75, 0x74, 0x65, 0x2f, 0x61, 0x74, 0x6f, 0x6d, 0x2f, 0x63, 0x6f, 0x70, 0x79, 0x5f, 0x74, 0x72
        /*007e*/ 	.byte	0x61, 0x69, 0x74, 0x73, 0x5f, 0x73, 0x6d, 0x31, 0x30, 0x30, 0x2e, 0x68, 0x70, 0x70, 0x00
	.type		$str$25,@object
	.size		$str$25,(__unnamed_1 - $str$25)
$str$25:
        /*008d*/ 	.byte	0x28, 0x28, 0x75, 0x69, 0x6e, 0x74, 0x33, 0x32, 0x5f, 0x74, 0x28, 0x74, 0x68, 0x72, 0x65, 0x61
        /*009d*/ 	.byte	0x64, 0x49, 0x64, 0x78, 0x2e, 0x78, 0x29, 0x20, 0x2f, 0x20, 0x33, 0x32, 0x29, 0x20, 0x25, 0x20
        /*00ad*/ 	.byte	0x34, 0x29, 0x20, 0x3d, 0x3d, 0x20, 0x28, 0x28, 0x28, 0x74, 0x6d, 0x65, 0x6d, 0x5f, 0x61, 0x64
        /*00bd*/ 	.byte	0x64, 0x72, 0x20, 0x3e, 0x3e, 0x20, 0x31, 0x36, 0x29, 0x20, 0x2f, 0x20, 0x33, 0x32, 0x29, 0x20
        /*00cd*/ 	.byte	0x25, 0x20, 0x34, 0x29, 0x00
	.type		__unnamed_1,@object
	.size		__unnamed_1,(__unnamed_2 - __unnamed_1)
__unnamed_1:
        /*00d2*/ 	.byte	0x61, 0x75, 0x74, 0x6f, 0x20, 0x63, 0x75, 0x74, 0x65, 0x3a, 0x3a, 0x61, 0x73, 0x5f, 0x70, 0x6f
        /* <DEDUP_REMOVED lines=24> */
        /*0262*/ 	.byte	0x00
	.type		__unnamed_2,@object
	.size		__unnamed_2,(.L_2 - __unnamed_2)
__unnamed_2:
        /* <DEDUP_REMOVED lines=41> */
.L_2:


//--------------------- .nv.shared._ZN7cutlass13device_kernelINS_4gemm6kernel13GemmUniversalIN4cute5tupleIJiiiiEEENS1_10collective13CollectiveMmaINS1_35MainloopSm100TmaUmmaWarpSpecializedILi4ELi2ELi4ENS5_IJNS4_1CILi1EEESB_SB_EEEEENS5_IJNSA_ILi64EEESE_NSA_ILi128EEEEEEaNS5_IJlSB_lEEEaSH_NS4_8TiledMMAINS4_8MMA_AtomIJNS4_15SM100_MMA_S8_SSIaaiLi64ELi64ELNS4_4UMMA5MajorE0ELSM_0ELNSL_8SaturateE0EEEEEENS4_6LayoutISC_NS5_IJNSA_ILi0EEESR_SR_EEEEENS5_IJNS4_10UnderscoreESU_SU_EEEEENS4_13SM90_TMA_LOADENS4_14ComposedLayoutINS4_7SwizzleILi3ELi4ELi3EEENS4_18smem_ptr_flag_bitsILi8EEENSQ_INS5_IJNSA_ILi8EEESF_EEENS5_IJSF_SB_EEEEEEEvNS4_8identityESX_S17_vS18_EENS_8epilogue10collective18CollectiveEpilogueINS1A_23Sm100TmaWarpSpecializedILi1ELi1ELi32ELb0ELb0EEEJSG_NS5_IJNSQ_ISE_SB_EES1F_EEEaSH_aSH_NS1A_6fusion15FusionCallbacksIS1E_NS1H_17LinearCombinationIaiaiLNS_15FloatRoundStyleE2EEESG_S1G_JEEENS4_5SM1004TMEM4LOAD26SM100_TMEM_LOAD_16dp32b32xESX_NSY_INSZ_ILi2ELi4ELi3EEES12_NSQ_INS5_IJS13_SE_EEENS5_IJSE_SB_EEEEEEENS4_39AutoVectorizingCopyWithAssumedAlignmentILi128EEENS4_14SM90_TMA_STOREES1V_S1X_S1X_EEEvvEEEEvNT_6ParamsE --------------------------
	.section	.nv.shared._ZN7cutlass13device_kernelINS_4gemm6kernel13GemmUniversalIN4cute5tupleIJiiiiEEENS1_10collective13CollectiveMmaINS1_35MainloopSm100TmaUmmaWarpSpecializedILi4ELi2ELi4ENS5_IJNS4_1CILi1EEESB_SB_EEEEENS5_IJNSA_ILi64EEESE_NSA_ILi128EEEEEEaNS5_IJlSB_lEEEaSH_NS4_8TiledMMAINS4_8MMA_AtomIJNS4_15SM100_MMA_S8_SSIaaiLi64ELi64ELNS4_4UMMA5MajorE0ELSM_0ELNSL_8SaturateE0EEEEEENS4_6LayoutISC_NS5_IJNSA_ILi0EEESR_SR_EEEEENS5_IJNS4_10UnderscoreESU_SU_EEEEENS4_13SM90_TMA_LOADENS4_14ComposedLayoutINS4_7SwizzleILi3ELi4ELi3EEENS4_18smem_ptr_flag_bitsILi8EEENSQ_INS5_IJNSA_ILi8EEESF_EEENS5_IJSF_SB_EEEEEEEvNS4_8identityESX_S17_vS18_EENS_8epilogue10collective18CollectiveEpilogueINS1A_23Sm100TmaWarpSpecializedILi1ELi1ELi32ELb0ELb0EEEJSG_NS5_IJNSQ_ISE_SB_EES1F_EEEaSH_aSH_NS1A_6fusion15FusionCallbacksIS1E_NS1H_17LinearCombinationIaiaiLNS_15FloatRoundStyleE2EEESG_S1G_JEEENS4_5SM1004TMEM4LOAD26SM100_TMEM_LOAD_16dp32b32xESX_NSY_INSZ_ILi2ELi4ELi3EEES12_NSQ_INS5_IJS13_SE_EEENS5_IJSE_SB_EEEEEEENS4_39AutoVectorizingCopyWithAssumedAlignmentILi128EEENS4_14SM90_TMA_STOREES1V_S1X_S1X_EEEvvEEEEvNT_6ParamsE,"aw",@nobits
	.sectionflags	@""
	.align	16
	.zero		1024


//--------------------- .nv.shared.reserved.0     --------------------------
	.section	.nv.shared.reserved.0,"aw",@nobits
	.weak		__nv_reservedSMEM_offset_0_alias
	.size		__nv_reservedSMEM_offset_0_alias, 0, 64
	.other		__nv_reservedSMEM_offset_0_alias,@"STO_CUDA_RESERVED_SHARED STV_DEFAULT"
__nv_reservedSMEM_offset_0_alias:
	.zero		0
.nv.shared.reserved.0:
	.zero		64
	.weak		__nv_reservedSMEM_tcgen05_partition
	.type		__nv_reservedSMEM_tcgen05_partition,@object
	.size		__nv_reservedSMEM_tcgen05_partition,(.L_0 - __nv_reservedSMEM_tcgen05_partition)
__nv_reservedSMEM_tcgen05_partition:
	.zero		32
.L_0:


//--------------------- .nv.global                --------------------------
	.section	.nv.global,"aw",@nobits
.nv.global:
	.type		_ZN40_INTERNAL_ec696fa0_4_k_cu_69816c22_264214cute1_E,@object
	.size		_ZN40_INTERNAL_ec696fa0_4_k_cu_69816c22_264214cute1_E,(_ZN40_INTERNAL_ec696fa0_4_k_cu_69816c22_264214cuda3std3__45__cpo6cbeginE - _ZN40_INTERNAL_ec696fa0_4_k_cu_69816c22_264214cute1_E)
_ZN40_INTERNAL_ec696fa0_4_k_cu_69816c22_264214cute1_E:
	.zero		1
	.type		_ZN40_INTERNAL_ec696fa0_4_k_cu_69816c22_264214cuda3std3__45__cpo6cbeginE,@object
	.size		_ZN40_INTERNAL_ec696fa0_4_k_cu_69816c22_264214cuda3std3__45__cpo6cbeginE,(_ZN40_INTERNAL_ec696fa0_4_k_cu_69816c22_264214cuda3std3__48in_placeE - _ZN40_INTERNAL_ec696fa0_4_k_cu_69816c22_264214cuda3std3__45__cpo6cbeginE)
_ZN40_INTERNAL_ec696fa0_4_k_cu_69816c22_264214cuda3std3__45__cpo6cbeginE:
	.zero		1
	.type		_ZN40_INTERNAL_ec696fa0_4_k_cu_69816c22_264214cuda3std3__48in_placeE,@object
	.size		_ZN40_INTERNAL_ec696fa0_4_k_cu_69816c22_264214cuda3std3__48in_placeE,(_ZN40_INTERNAL_ec696fa0_4_k_cu_69816c22_264214cuda3std6ranges3__45__cpo9iter_moveE - _ZN40_INTERNAL_ec696fa0_4_k_cu_69816c22_264214cuda3std3__48in_placeE)
_ZN40_INTERNAL_ec696fa0_4_k_cu_69816c22_264214cuda3std3__48in_placeE:
	.zero		1
	.type		_ZN40_INTERNAL_ec696fa0_4_k_cu_69816c22_264214cuda3std6ranges3__45__cpo9iter_moveE,@object
	.size		_ZN40_INTERNAL_ec696fa0_4_k_cu_69816c22_264214cuda3std6ranges3__45__cpo9iter_moveE,(_ZN40_INTERNAL_ec696fa0_4_k_cu_69816c22_264214cuda3std3__45__cpo5beginE - _ZN40_INTERNAL_ec696fa0_4_k_cu_69816c22_264214cuda3std6ranges3__45__cpo9iter_moveE)
_ZN40_INTERNAL_ec696fa0_4_k_cu_69816c22_264214cuda3std6ranges3__45__cpo9iter_moveE:
	.zero		1
	.type		_ZN40_INTERNAL_ec696fa0_4_k_cu_69816c22_264214cuda3std3__45__cpo5beginE,@object
	.size		_ZN40_INTERNAL_ec696fa0_4_k_cu_69816c22_264214cuda3std3__45__cpo5beginE,(_ZN40_INTERNAL_ec696fa0_4_k_cu_69816c22_264214cuda3std3__442_GLOBAL__N__ec696fa0_4_k_cu_69816c22_264216ignoreE - _ZN40_INTERNAL_ec696fa0_4_k_cu_69816c22_264214cuda3std3__45__cpo5beginE)
_ZN40_INTERNAL_ec696fa0_4_k_cu_69816c22_264214cuda3std3__45__cpo5beginE:
	.zero		1
	.type		_ZN40_INTERNAL_ec696fa0_4_k_cu_69816c22_264214cuda3std3__442_GLOBAL__N__ec696fa0_4_k_cu_69816c22_264216ignoreE,@object
	.size		_ZN40_INTERNAL_ec696fa0_4_k_cu_69816c22_264214cuda3std3__442_GLOBAL__N__ec696fa0_4_k_cu_69816c22_264216ignoreE,(_ZN40_INTERNAL_ec696fa0_4_k_cu_69816c22_264214cute7productE - _ZN40_INTERNAL_ec696fa0_4_k_cu_69816c22_264214cuda3std3__442_GLOBAL__N__ec696fa0_4_k_cu_69816c22_264216ignoreE)
_ZN40_INTERNAL_ec696fa0_4_k_cu_69816c22_264214cuda3std3__442_GLOBAL__N__ec696fa0_4_k_cu_69816c22_264216ignoreE:
	.zero		1
	.type		_ZN40_INTERNAL_ec696fa0_4_k_cu_69816c22_264214cute7productE,@object
	.size		_ZN40_INTERNAL_ec696fa0_4_k_cu_69816c22_264214cute7productE,(_ZN40_INTERNAL_ec696fa0_4_k_cu_69816c22_264214cuda3std3__45__cpo3endE - _ZN40_INTERNAL_ec696fa0_4_k_cu_69816c22_264214cute7productE)
_ZN40_INTERNAL_ec696fa0_4_k_cu_69816c22_264214cute7productE:
	.zero		1
	.type		_ZN40_INTERNAL_ec696fa0_4_k_cu_69816c22_264214cuda3std3__45__cpo3endE,@object
	.size		_ZN40_INTERNAL_ec696fa0_4_k_cu_69816c22_264214cuda3std3__45__cpo3endE,(_ZN40_INTERNAL_ec696fa0_4_k_cu_69816c22_264214cuda3std3__419piecewise_constructE - _ZN40_INTERNAL_ec696fa0_4_k_cu_69816c22_264214cuda3std3__45__cpo3endE)
_ZN40_INTERNAL_ec696fa0_4_k_cu_69816c22_264214cuda3std3__45__cpo3endE:
	.zero		1
	.type		_ZN40_INTERNAL_ec696fa0_4_k_cu_69816c22_264214cuda3std3__419piecewise_constructE,@object
	.size		_ZN40_INTERNAL_ec696fa0_4_k_cu_69816c22_264214cuda3std3__419piecewise_constructE,(_ZN40_INTERNAL_ec696fa0_4_k_cu_69816c22_264214cuda3std3__45__cpo4cendE - _ZN40_INTERNAL_ec696fa0_4_k_cu_69816c22_264214cuda3std3__419piecewise_constructE)
_ZN40_INTERNAL_ec696fa0_4_k_cu_69816c22_264214cuda3std3__419piecewise_constructE:
	.zero		1
	.type		_ZN40_INTERNAL_ec696fa0_4_k_cu_69816c22_264214cuda3std3__45__cpo4cendE,@object
	.size		_ZN40_INTERNAL_ec696fa0_4_k_cu_69816c22_264214cuda3std3__45__cpo4cendE,(_ZN40_INTERNAL_ec696fa0_4_k_cu_69816c22_264214cuda3std6ranges3__45__cpo4swapE - _ZN40_INTERNAL_ec696fa0_4_k_cu_69816c22_264214cuda3std3__45__cpo4cendE)
_ZN40_INTERNAL_ec696fa0_4_k_cu_69816c22_264214cuda3std3__45__cpo4cendE:
	.zero		1
	.type		_ZN40_INTERNAL_ec696fa0_4_k_cu_69816c22_264214cuda3std6ranges3__45__cpo4swapE,@object
	.size		_ZN40_INTERNAL_ec696fa0_4_k_cu_69816c22_264214cuda3std6ranges3__45__cpo4swapE,(.L_10 - _ZN40_INTERNAL_ec696fa0_4_k_cu_69816c22_264214cuda3std6ranges3__45__cpo4swapE)
_ZN40_INTERNAL_ec696fa0_4_k_cu_69816c22_264214cuda3std6ranges3__45__cpo4swapE:
	.zero		1
.L_10:


//--------------------- .nv.constant0._ZN7cutlass13device_kernelINS_4gemm6kernel13GemmUniversalIN4cute5tupleIJiiiiEEENS1_10collective13CollectiveMmaINS1_35MainloopSm100TmaUmmaWarpSpecializedILi4ELi2ELi4ENS5_IJNS4_1CILi1EEESB_SB_EEEEENS5_IJNSA_ILi64EEESE_NSA_ILi128EEEEEEaNS5_IJlSB_lEEEaSH_NS4_8TiledMMAINS4_8MMA_AtomIJNS4_15SM100_MMA_S8_SSIaaiLi64ELi64ELNS4_4UMMA5MajorE0ELSM_0ELNSL_8SaturateE0EEEEEENS4_6LayoutISC_NS5_IJNSA_ILi0EEESR_SR_EEEEENS5_IJNS4_10UnderscoreESU_SU_EEEEENS4_13SM90_TMA_LOADENS4_14ComposedLayoutINS4_7SwizzleILi3ELi4ELi3EEENS4_18smem_ptr_flag_bitsILi8EEENSQ_INS5_IJNSA_ILi8EEESF_EEENS5_IJSF_SB_EEEEEEEvNS4_8identityESX_S17_vS18_EENS_8epilogue10collective18CollectiveEpilogueINS1A_23Sm100TmaWarpSpecializedILi1ELi1ELi32ELb0ELb0EEEJSG_NS5_IJNSQ_ISE_SB_EES1F_EEEaSH_aSH_NS1A_6fusion15FusionCallbacksIS1E_NS1H_17LinearCombinationIaiaiLNS_15FloatRoundStyleE2EEESG_S1G_JEEENS4_5SM1004TMEM4LOAD26SM100_TMEM_LOAD_16dp32b32xESX_NSY_INSZ_ILi2ELi4ELi3EEES12_NSQ_INS5_IJS13_SE_EEENS5_IJSE_SB_EEEEEEENS4_39AutoVectorizingCopyWithAssumedAlignmentILi128EEENS4_14SM90_TMA_STOREES1V_S1X_S1X_EEEvvEEEEvNT_6ParamsE --------------------------
	.section	.nv.constant0._ZN7cutlass13device_kernelINS_4gemm6kernel13GemmUniversalIN4cute5tupleIJiiiiEEENS1_10collective13CollectiveMmaINS1_35MainloopSm100TmaUmmaWarpSpecializedILi4ELi2ELi4ENS5_IJNS4_1CILi1EEESB_SB_EEEEENS5_IJNSA_ILi64EEESE_NSA_ILi128EEEEEEaNS5_IJlSB_lEEEaSH_NS4_8TiledMMAINS4_8MMA_AtomIJNS4_15SM100_MMA_S8_SSIaaiLi64ELi64ELNS4_4UMMA5MajorE0ELSM_0ELNSL_8SaturateE0EEEEEENS4_6LayoutISC_NS5_IJNSA_ILi0EEESR_SR_EEEEENS5_IJNS4_10UnderscoreESU_SU_EEEEENS4_13SM90_TMA_LOADENS4_14ComposedLayoutINS4_7SwizzleILi3ELi4ELi3EEENS4_18smem_ptr_flag_bitsILi8EEENSQ_INS5_IJNSA_ILi8EEESF_EEENS5_IJSF_SB_EEEEEEEvNS4_8identityESX_S17_vS18_EENS_8epilogue10collective18CollectiveEpilogueINS1A_23Sm100TmaWarpSpecializedILi1ELi1ELi32ELb0ELb0EEEJSG_NS5_IJNSQ_ISE_SB_EES1F_EEEaSH_aSH_NS1A_6fusion15FusionCallbacksIS1E_NS1H_17LinearCombinationIaiaiLNS_15FloatRoundStyleE2EEESG_S1G_JEEENS4_5SM1004TMEM4LOAD26SM100_TMEM_LOAD_16dp32b32xESX_NSY_INSZ_ILi2ELi4ELi3EEES12_NSQ_INS5_IJS13_SE_EEENS5_IJSE_SB_EEEEEEENS4_39AutoVectorizingCopyWithAssumedAlignmentILi128EEENS4_14SM90_TMA_STOREES1V_S1X_S1X_EEEvvEEEEvNT_6ParamsE,"a",@progbits
	.sectionflags	@""
	.align	4
.nv.constant0._ZN7cutlass13device_kernelINS_4gemm6kernel13GemmUniversalIN4cute5tupleIJiiiiEEENS1_10collective13CollectiveMmaINS1_35MainloopSm100TmaUmmaWarpSpecializedILi4ELi2ELi4ENS5_IJNS4_1CILi1EEESB_SB_EEEEENS5_IJNSA_ILi64EEESE_NSA_ILi128EEEEEEaNS5_IJlSB_lEEEaSH_NS4_8TiledMMAINS4_8MMA_AtomIJNS4_15SM100_MMA_S8_SSIaaiLi64ELi64ELNS4_4UMMA5MajorE0ELSM_0ELNSL_8SaturateE0EEEEEENS4_6LayoutISC_NS5_IJNSA_ILi0EEESR_SR_EEEEENS5_IJNS4_10UnderscoreESU_SU_EEEEENS4_13SM90_TMA_LOADENS4_14ComposedLayoutINS4_7SwizzleILi3ELi4ELi3EEENS4_18smem_ptr_flag_bitsILi8EEENSQ_INS5_IJNSA_ILi8EEESF_EEENS5_IJSF_SB_EEEEEEEvNS4_8identityESX_S17_vS18_EENS_8epilogue10collective18CollectiveEpilogueINS1A_23Sm100TmaWarpSpecializedILi1ELi1ELi32ELb0ELb0EEEJSG_NS5_IJNSQ_ISE_SB_EES1F_EEEaSH_aSH_NS1A_6fusion15FusionCallbacksIS1E_NS1H_17LinearCombinationIaiaiLNS_15FloatRoundStyleE2EEESG_S1G_JEEENS4_5SM1004TMEM4LOAD26SM100_TMEM_LOAD_16dp32b32xESX_NSY_INSZ_ILi2ELi4ELi3EEES12_NSQ_INS5_IJS13_SE_EEENS5_IJSE_SB_EEEEEEENS4_39AutoVectorizingCopyWithAssumedAlignmentILi128EEENS4_14SM90_TMA_STOREES1V_S1X_S1X_EEEvvEEEEvNT_6ParamsE:
	.zero		2944


//--------------------- SYMBOLS --------------------------

	.type		.nv.reservedSmem.offset0,@object
	.size		.nv.reservedSmem.offset0,0x4
	.type		.nv.reservedSmem.cap,@object
	.size		.nv.reservedSmem.cap,0x4
	.type		__assertfail,@function
